//
// Generated by NVIDIA NVVM Compiler
//
// Compiler Build ID: CL-36424714
// Cuda compilation tools, release 13.0, V13.0.88
// Based on NVVM 20.0.0
//

.version 9.0
.target sm_100
.address_size 64

	// .globl	_Z23convertFloatToHalfArrayPfP6__halfi
// _ZZ40calculateBatchLossAccuracyMixedPrecisionP6__halfS0_PfPiiE10batch_loss has been demoted
// _ZZ40calculateBatchLossAccuracyMixedPrecisionP6__halfS0_PfPiiE13batch_correct has been demoted
// _ZZ35batchComputeGradientsMixedPrecisionP6__halfS0_S0_S0_PfS1_S1_S1_S0_S0_iE13output_errors has been demoted
// _ZZ35batchComputeGradientsMixedPrecisionP6__halfS0_S0_S0_PfS1_S1_S1_S0_S0_iE13hidden_errors has been demoted
// _ZZ37batchSoftmaxSmallKernelMixedPrecisionP6__halfiiE4data has been demoted
// _ZZ37batchSoftmaxSmallKernelMixedPrecisionP6__halfiiE7max_val has been demoted
// _ZZ37batchSoftmaxSmallKernelMixedPrecisionP6__halfiiE7sum_val has been demoted

.visible .entry _Z23convertFloatToHalfArrayPfP6__halfi(
	.param .u64 .ptr .align 1 _Z23convertFloatToHalfArrayPfP6__halfi_param_0,
	.param .u64 .ptr .align 1 _Z23convertFloatToHalfArrayPfP6__halfi_param_1,
	.param .u32 _Z23convertFloatToHalfArrayPfP6__halfi_param_2
)
{
	.reg .pred 	%p<2>;
	.reg .b16 	%rs<2>;
	.reg .b32 	%r<6>;
	.reg .b32 	%f<2>;
	.reg .b64 	%rd<9>;

	ld.param.u64 	%rd1, [_Z23convertFloatToHalfArrayPfP6__halfi_param_0];
	ld.param.u64 	%rd2, [_Z23convertFloatToHalfArrayPfP6__halfi_param_1];
	ld.param.u32 	%r2, [_Z23convertFloatToHalfArrayPfP6__halfi_param_2];
	mov.u32 	%r3, %ctaid.x;
	mov.u32 	%r4, %ntid.x;
	mov.u32 	%r5, %tid.x;
	mad.lo.s32 	%r1, %r3, %r4, %r5;
	setp.ge.s32 	%p1, %r1, %r2;
	@%p1 bra 	$L__BB0_2;
	cvta.to.global.u64 	%rd3, %rd1;
	cvta.to.global.u64 	%rd4, %rd2;
	mul.wide.s32 	%rd5, %r1, 4;
	add.s64 	%rd6, %rd3, %rd5;
	ld.global.f32 	%f1, [%rd6];
	// begin inline asm
	{  cvt.rn.f16.f32 %rs1, %f1;}

	// end inline asm
	mul.wide.s32 	%rd7, %r1, 2;
	add.s64 	%rd8, %rd4, %rd7;
	st.global.u16 	[%rd8], %rs1;
$L__BB0_2:
	ret;

}
	// .globl	_Z23convertHalfToFloatArrayP6__halfPfi
.visible .entry _Z23convertHalfToFloatArrayP6__halfPfi(
	.param .u64 .ptr .align 1 _Z23convertHalfToFloatArrayP6__halfPfi_param_0,
	.param .u64 .ptr .align 1 _Z23convertHalfToFloatArrayP6__halfPfi_param_1,
	.param .u32 _Z23convertHalfToFloatArrayP6__halfPfi_param_2
)
{
	.reg .pred 	%p<2>;
	.reg .b16 	%rs<2>;
	.reg .b32 	%r<6>;
	.reg .b32 	%f<2>;
	.reg .b64 	%rd<9>;

	ld.param.u64 	%rd1, [_Z23convertHalfToFloatArrayP6__halfPfi_param_0];
	ld.param.u64 	%rd2, [_Z23convertHalfToFloatArrayP6__halfPfi_param_1];
	ld.param.u32 	%r2, [_Z23convertHalfToFloatArrayP6__halfPfi_param_2];
	mov.u32 	%r3, %ctaid.x;
	mov.u32 	%r4, %ntid.x;
	mov.u32 	%r5, %tid.x;
	mad.lo.s32 	%r1, %r3, %r4, %r5;
	setp.ge.s32 	%p1, %r1, %r2;
	@%p1 bra 	$L__BB1_2;
	cvta.to.global.u64 	%rd3, %rd1;
	cvta.to.global.u64 	%rd4, %rd2;
	mul.wide.s32 	%rd5, %r1, 2;
	add.s64 	%rd6, %rd3, %rd5;
	ld.global.u16 	%rs1, [%rd6];
	// begin inline asm
	{  cvt.f32.f16 %f1, %rs1;}

	// end inline asm
	mul.wide.s32 	%rd7, %r1, 4;
	add.s64 	%rd8, %rd4, %rd7;
	st.global.f32 	[%rd8], %f1;
$L__BB1_2:
	ret;

}
	// .globl	_Z31batchFCReluKernelMixedPrecisionP6__halfS0_S0_S0_iii
.visible .entry _Z31batchFCReluKernelMixedPrecisionP6__halfS0_S0_S0_iii(
	.param .u64 .ptr .align 1 _Z31batchFCReluKernelMixedPrecisionP6__halfS0_S0_S0_iii_param_0,
	.param .u64 .ptr .align 1 _Z31batchFCReluKernelMixedPrecisionP6__halfS0_S0_S0_iii_param_1,
	.param .u64 .ptr .align 1 _Z31batchFCReluKernelMixedPrecisionP6__halfS0_S0_S0_iii_param_2,
	.param .u64 .ptr .align 1 _Z31batchFCReluKernelMixedPrecisionP6__halfS0_S0_S0_iii_param_3,
	.param .u32 _Z31batchFCReluKernelMixedPrecisionP6__halfS0_S0_S0_iii_param_4,
	.param .u32 _Z31batchFCReluKernelMixedPrecisionP6__halfS0_S0_S0_iii_param_5,
	.param .u32 _Z31batchFCReluKernelMixedPrecisionP6__halfS0_S0_S0_iii_param_6
)
{
	.reg .pred 	%p<13>;
	.reg .b16 	%rs<61>;
	.reg .b32 	%r<41>;
	.reg .b32 	%f<112>;
	.reg .b64 	%rd<61>;

	ld.param.u64 	%rd17, [_Z31batchFCReluKernelMixedPrecisionP6__halfS0_S0_S0_iii_param_0];
	ld.param.u64 	%rd18, [_Z31batchFCReluKernelMixedPrecisionP6__halfS0_S0_S0_iii_param_1];
	ld.param.u64 	%rd15, [_Z31batchFCReluKernelMixedPrecisionP6__halfS0_S0_S0_iii_param_2];
	ld.param.u64 	%rd16, [_Z31batchFCReluKernelMixedPrecisionP6__halfS0_S0_S0_iii_param_3];
	ld.param.u32 	%r22, [_Z31batchFCReluKernelMixedPrecisionP6__halfS0_S0_S0_iii_param_4];
	ld.param.u32 	%r21, [_Z31batchFCReluKernelMixedPrecisionP6__halfS0_S0_S0_iii_param_5];
	ld.param.u32 	%r23, [_Z31batchFCReluKernelMixedPrecisionP6__halfS0_S0_S0_iii_param_6];
	cvta.to.global.u64 	%rd1, %rd18;
	cvta.to.global.u64 	%rd2, %rd17;
	mov.u32 	%r24, %ctaid.y;
	mov.u32 	%r25, %ntid.y;
	mov.u32 	%r26, %tid.y;
	mad.lo.s32 	%r27, %r24, %r25, %r26;
	mov.u32 	%r2, %ctaid.z;
	setp.ge.s32 	%p1, %r2, %r23;
	setp.ge.s32 	%p2, %r27, %r22;
	or.pred  	%p3, %p1, %p2;
	@%p3 bra 	$L__BB2_15;
	cvta.to.global.u64 	%rd19, %rd16;
	mul.wide.u32 	%rd20, %r27, 2;
	add.s64 	%rd21, %rd19, %rd20;
	ld.global.u16 	%rs1, [%rd21];
	// begin inline asm
	{  cvt.f32.f16 %f111, %rs1;}

	// end inline asm
	setp.lt.s32 	%p4, %r21, 1;
	@%p4 bra 	$L__BB2_14;
	mul.lo.s32 	%r3, %r21, %r27;
	mul.lo.s32 	%r4, %r21, %r2;
	and.b32  	%r5, %r21, 15;
	setp.lt.u32 	%p5, %r21, 16;
	mov.b32 	%r38, 0;
	@%p5 bra 	$L__BB2_5;
	and.b32  	%r38, %r21, 2147483632;
	neg.s32 	%r36, %r38;
	mul.wide.u32 	%rd22, %r3, 2;
	add.s64 	%rd23, %rd22, %rd2;
	add.s64 	%rd58, %rd23, 16;
	mul.wide.u32 	%rd24, %r4, 2;
	add.s64 	%rd25, %rd24, %rd1;
	add.s64 	%rd57, %rd25, 16;
$L__BB2_4:
	.pragma "nounroll";
	ld.global.u16 	%rs2, [%rd58+-16];
	// begin inline asm
	{  cvt.f32.f16 %f17, %rs2;}

	// end inline asm
	ld.global.u16 	%rs3, [%rd57+-16];
	// begin inline asm
	{  cvt.f32.f16 %f18, %rs3;}

	// end inline asm
	fma.rn.f32 	%f49, %f17, %f18, %f111;
	ld.global.u16 	%rs4, [%rd58+-14];
	// begin inline asm
	{  cvt.f32.f16 %f19, %rs4;}

	// end inline asm
	ld.global.u16 	%rs5, [%rd57+-14];
	// begin inline asm
	{  cvt.f32.f16 %f20, %rs5;}

	// end inline asm
	fma.rn.f32 	%f50, %f19, %f20, %f49;
	ld.global.u16 	%rs6, [%rd58+-12];
	// begin inline asm
	{  cvt.f32.f16 %f21, %rs6;}

	// end inline asm
	ld.global.u16 	%rs7, [%rd57+-12];
	// begin inline asm
	{  cvt.f32.f16 %f22, %rs7;}

	// end inline asm
	fma.rn.f32 	%f51, %f21, %f22, %f50;
	ld.global.u16 	%rs8, [%rd58+-10];
	// begin inline asm
	{  cvt.f32.f16 %f23, %rs8;}

	// end inline asm
	ld.global.u16 	%rs9, [%rd57+-10];
	// begin inline asm
	{  cvt.f32.f16 %f24, %rs9;}

	// end inline asm
	fma.rn.f32 	%f52, %f23, %f24, %f51;
	ld.global.u16 	%rs10, [%rd58+-8];
	// begin inline asm
	{  cvt.f32.f16 %f25, %rs10;}

	// end inline asm
	ld.global.u16 	%rs11, [%rd57+-8];
	// begin inline asm
	{  cvt.f32.f16 %f26, %rs11;}

	// end inline asm
	fma.rn.f32 	%f53, %f25, %f26, %f52;
	ld.global.u16 	%rs12, [%rd58+-6];
	// begin inline asm
	{  cvt.f32.f16 %f27, %rs12;}

	// end inline asm
	ld.global.u16 	%rs13, [%rd57+-6];
	// begin inline asm
	{  cvt.f32.f16 %f28, %rs13;}

	// end inline asm
	fma.rn.f32 	%f54, %f27, %f28, %f53;
	ld.global.u16 	%rs14, [%rd58+-4];
	// begin inline asm
	{  cvt.f32.f16 %f29, %rs14;}

	// end inline asm
	ld.global.u16 	%rs15, [%rd57+-4];
	// begin inline asm
	{  cvt.f32.f16 %f30, %rs15;}

	// end inline asm
	fma.rn.f32 	%f55, %f29, %f30, %f54;
	ld.global.u16 	%rs16, [%rd58+-2];
	// begin inline asm
	{  cvt.f32.f16 %f31, %rs16;}

	// end inline asm
	ld.global.u16 	%rs17, [%rd57+-2];
	// begin inline asm
	{  cvt.f32.f16 %f32, %rs17;}

	// end inline asm
	fma.rn.f32 	%f56, %f31, %f32, %f55;
	ld.global.u16 	%rs18, [%rd58];
	// begin inline asm
	{  cvt.f32.f16 %f33, %rs18;}

	// end inline asm
	ld.global.u16 	%rs19, [%rd57];
	// begin inline asm
	{  cvt.f32.f16 %f34, %rs19;}

	// end inline asm
	fma.rn.f32 	%f57, %f33, %f34, %f56;
	ld.global.u16 	%rs20, [%rd58+2];
	// begin inline asm
	{  cvt.f32.f16 %f35, %rs20;}

	// end inline asm
	ld.global.u16 	%rs21, [%rd57+2];
	// begin inline asm
	{  cvt.f32.f16 %f36, %rs21;}

	// end inline asm
	fma.rn.f32 	%f58, %f35, %f36, %f57;
	ld.global.u16 	%rs22, [%rd58+4];
	// begin inline asm
	{  cvt.f32.f16 %f37, %rs22;}

	// end inline asm
	ld.global.u16 	%rs23, [%rd57+4];
	// begin inline asm
	{  cvt.f32.f16 %f38, %rs23;}

	// end inline asm
	fma.rn.f32 	%f59, %f37, %f38, %f58;
	ld.global.u16 	%rs24, [%rd58+6];
	// begin inline asm
	{  cvt.f32.f16 %f39, %rs24;}

	// end inline asm
	ld.global.u16 	%rs25, [%rd57+6];
	// begin inline asm
	{  cvt.f32.f16 %f40, %rs25;}

	// end inline asm
	fma.rn.f32 	%f60, %f39, %f40, %f59;
	ld.global.u16 	%rs26, [%rd58+8];
	// begin inline asm
	{  cvt.f32.f16 %f41, %rs26;}

	// end inline asm
	ld.global.u16 	%rs27, [%rd57+8];
	// begin inline asm
	{  cvt.f32.f16 %f42, %rs27;}

	// end inline asm
	fma.rn.f32 	%f61, %f41, %f42, %f60;
	ld.global.u16 	%rs28, [%rd58+10];
	// begin inline asm
	{  cvt.f32.f16 %f43, %rs28;}

	// end inline asm
	ld.global.u16 	%rs29, [%rd57+10];
	// begin inline asm
	{  cvt.f32.f16 %f44, %rs29;}

	// end inline asm
	fma.rn.f32 	%f62, %f43, %f44, %f61;
	ld.global.u16 	%rs30, [%rd58+12];
	// begin inline asm
	{  cvt.f32.f16 %f45, %rs30;}

	// end inline asm
	ld.global.u16 	%rs31, [%rd57+12];
	// begin inline asm
	{  cvt.f32.f16 %f46, %rs31;}

	// end inline asm
	fma.rn.f32 	%f63, %f45, %f46, %f62;
	ld.global.u16 	%rs32, [%rd58+14];
	// begin inline asm
	{  cvt.f32.f16 %f47, %rs32;}

	// end inline asm
	ld.global.u16 	%rs33, [%rd57+14];
	// begin inline asm
	{  cvt.f32.f16 %f48, %rs33;}

	// end inline asm
	fma.rn.f32 	%f111, %f47, %f48, %f63;
	add.s32 	%r36, %r36, 16;
	add.s64 	%rd58, %rd58, 32;
	add.s64 	%rd57, %rd57, 32;
	setp.ne.s32 	%p6, %r36, 0;
	@%p6 bra 	$L__BB2_4;
$L__BB2_5:
	setp.eq.s32 	%p7, %r5, 0;
	@%p7 bra 	$L__BB2_14;
	and.b32  	%r11, %r21, 7;
	setp.lt.u32 	%p8, %r5, 8;
	@%p8 bra 	$L__BB2_8;
	add.s32 	%r29, %r38, %r3;
	mul.wide.u32 	%rd26, %r29, 2;
	add.s64 	%rd27, %rd2, %rd26;
	ld.global.u16 	%rs34, [%rd27];
	// begin inline asm
	{  cvt.f32.f16 %f65, %rs34;}

	// end inline asm
	add.s32 	%r30, %r38, %r4;
	mul.wide.u32 	%rd28, %r30, 2;
	add.s64 	%rd29, %rd1, %rd28;
	ld.global.u16 	%rs35, [%rd29];
	// begin inline asm
	{  cvt.f32.f16 %f66, %rs35;}

	// end inline asm
	fma.rn.f32 	%f81, %f65, %f66, %f111;
	cvt.u64.u32 	%rd30, %r3;
	cvt.u64.u32 	%rd31, %r38;
	add.s64 	%rd32, %rd31, %rd30;
	shl.b64 	%rd33, %rd32, 1;
	add.s64 	%rd34, %rd2, %rd33;
	ld.global.u16 	%rs36, [%rd34+2];
	// begin inline asm
	{  cvt.f32.f16 %f67, %rs36;}

	// end inline asm
	cvt.u64.u32 	%rd35, %r4;
	add.s64 	%rd36, %rd31, %rd35;
	shl.b64 	%rd37, %rd36, 1;
	add.s64 	%rd38, %rd1, %rd37;
	ld.global.u16 	%rs37, [%rd38+2];
	// begin inline asm
	{  cvt.f32.f16 %f68, %rs37;}

	// end inline asm
	fma.rn.f32 	%f82, %f67, %f68, %f81;
	ld.global.u16 	%rs38, [%rd34+4];
	// begin inline asm
	{  cvt.f32.f16 %f69, %rs38;}

	// end inline asm
	ld.global.u16 	%rs39, [%rd38+4];
	// begin inline asm
	{  cvt.f32.f16 %f70, %rs39;}

	// end inline asm
	fma.rn.f32 	%f83, %f69, %f70, %f82;
	ld.global.u16 	%rs40, [%rd34+6];
	// begin inline asm
	{  cvt.f32.f16 %f71, %rs40;}

	// end inline asm
	ld.global.u16 	%rs41, [%rd38+6];
	// begin inline asm
	{  cvt.f32.f16 %f72, %rs41;}

	// end inline asm
	fma.rn.f32 	%f84, %f71, %f72, %f83;
	ld.global.u16 	%rs42, [%rd34+8];
	// begin inline asm
	{  cvt.f32.f16 %f73, %rs42;}

	// end inline asm
	ld.global.u16 	%rs43, [%rd38+8];
	// begin inline asm
	{  cvt.f32.f16 %f74, %rs43;}

	// end inline asm
	fma.rn.f32 	%f85, %f73, %f74, %f84;
	ld.global.u16 	%rs44, [%rd34+10];
	// begin inline asm
	{  cvt.f32.f16 %f75, %rs44;}

	// end inline asm
	ld.global.u16 	%rs45, [%rd38+10];
	// begin inline asm
	{  cvt.f32.f16 %f76, %rs45;}

	// end inline asm
	fma.rn.f32 	%f86, %f75, %f76, %f85;
	ld.global.u16 	%rs46, [%rd34+12];
	// begin inline asm
	{  cvt.f32.f16 %f77, %rs46;}

	// end inline asm
	ld.global.u16 	%rs47, [%rd38+12];
	// begin inline asm
	{  cvt.f32.f16 %f78, %rs47;}

	// end inline asm
	fma.rn.f32 	%f87, %f77, %f78, %f86;
	ld.global.u16 	%rs48, [%rd34+14];
	// begin inline asm
	{  cvt.f32.f16 %f79, %rs48;}

	// end inline asm
	ld.global.u16 	%rs49, [%rd38+14];
	// begin inline asm
	{  cvt.f32.f16 %f80, %rs49;}

	// end inline asm
	fma.rn.f32 	%f111, %f79, %f80, %f87;
	add.s32 	%r38, %r38, 8;
$L__BB2_8:
	setp.eq.s32 	%p9, %r11, 0;
	@%p9 bra 	$L__BB2_14;
	and.b32  	%r14, %r21, 3;
	setp.lt.u32 	%p10, %r11, 4;
	@%p10 bra 	$L__BB2_11;
	add.s32 	%r31, %r38, %r3;
	mul.wide.u32 	%rd39, %r31, 2;
	add.s64 	%rd40, %rd2, %rd39;
	ld.global.u16 	%rs50, [%rd40];
	// begin inline asm
	{  cvt.f32.f16 %f89, %rs50;}

	// end inline asm
	add.s32 	%r32, %r38, %r4;
	mul.wide.u32 	%rd41, %r32, 2;
	add.s64 	%rd42, %rd1, %rd41;
	ld.global.u16 	%rs51, [%rd42];
	// begin inline asm
	{  cvt.f32.f16 %f90, %rs51;}

	// end inline asm
	fma.rn.f32 	%f97, %f89, %f90, %f111;
	cvt.u64.u32 	%rd43, %r3;
	cvt.u64.u32 	%rd44, %r38;
	add.s64 	%rd45, %rd44, %rd43;
	shl.b64 	%rd46, %rd45, 1;
	add.s64 	%rd47, %rd2, %rd46;
	ld.global.u16 	%rs52, [%rd47+2];
	// begin inline asm
	{  cvt.f32.f16 %f91, %rs52;}

	// end inline asm
	cvt.u64.u32 	%rd48, %r4;
	add.s64 	%rd49, %rd44, %rd48;
	shl.b64 	%rd50, %rd49, 1;
	add.s64 	%rd51, %rd1, %rd50;
	ld.global.u16 	%rs53, [%rd51+2];
	// begin inline asm
	{  cvt.f32.f16 %f92, %rs53;}

	// end inline asm
	fma.rn.f32 	%f98, %f91, %f92, %f97;
	ld.global.u16 	%rs54, [%rd47+4];
	// begin inline asm
	{  cvt.f32.f16 %f93, %rs54;}

	// end inline asm
	ld.global.u16 	%rs55, [%rd51+4];
	// begin inline asm
	{  cvt.f32.f16 %f94, %rs55;}

	// end inline asm
	fma.rn.f32 	%f99, %f93, %f94, %f98;
	ld.global.u16 	%rs56, [%rd47+6];
	// begin inline asm
	{  cvt.f32.f16 %f95, %rs56;}

	// end inline asm
	ld.global.u16 	%rs57, [%rd51+6];
	// begin inline asm
	{  cvt.f32.f16 %f96, %rs57;}

	// end inline asm
	fma.rn.f32 	%f111, %f95, %f96, %f99;
	add.s32 	%r38, %r38, 4;
$L__BB2_11:
	setp.eq.s32 	%p11, %r14, 0;
	@%p11 bra 	$L__BB2_14;
	add.s32 	%r33, %r38, %r4;
	mul.wide.u32 	%rd52, %r33, 2;
	add.s64 	%rd60, %rd1, %rd52;
	add.s32 	%r34, %r38, %r3;
	mul.wide.u32 	%rd53, %r34, 2;
	add.s64 	%rd59, %rd2, %rd53;
	neg.s32 	%r40, %r14;
$L__BB2_13:
	.pragma "nounroll";
	ld.global.u16 	%rs58, [%rd59];
	// begin inline asm
	{  cvt.f32.f16 %f100, %rs58;}

	// end inline asm
	ld.global.u16 	%rs59, [%rd60];
	// begin inline asm
	{  cvt.f32.f16 %f101, %rs59;}

	// end inline asm
	fma.rn.f32 	%f111, %f100, %f101, %f111;
	add.s64 	%rd60, %rd60, 2;
	add.s64 	%rd59, %rd59, 2;
	add.s32 	%r40, %r40, 1;
	setp.ne.s32 	%p12, %r40, 0;
	@%p12 bra 	$L__BB2_13;
$L__BB2_14:
	max.f32 	%f102, %f111, 0f00000000;
	// begin inline asm
	{  cvt.rn.f16.f32 %rs60, %f102;}

	// end inline asm
	mad.lo.s32 	%r35, %r22, %r2, %r27;
	cvta.to.global.u64 	%rd54, %rd15;
	mul.wide.u32 	%rd55, %r35, 2;
	add.s64 	%rd56, %rd54, %rd55;
	st.global.u16 	[%rd56], %rs60;
$L__BB2_15:
	ret;

}
	// .globl	_Z27batchFCKernelMixedPrecisionP6__halfS0_S0_S0_iii
.visible .entry _Z27batchFCKernelMixedPrecisionP6__halfS0_S0_S0_iii(
	.param .u64 .ptr .align 1 _Z27batchFCKernelMixedPrecisionP6__halfS0_S0_S0_iii_param_0,
	.param .u64 .ptr .align 1 _Z27batchFCKernelMixedPrecisionP6__halfS0_S0_S0_iii_param_1,
	.param .u64 .ptr .align 1 _Z27batchFCKernelMixedPrecisionP6__halfS0_S0_S0_iii_param_2,
	.param .u64 .ptr .align 1 _Z27batchFCKernelMixedPrecisionP6__halfS0_S0_S0_iii_param_3,
	.param .u32 _Z27batchFCKernelMixedPrecisionP6__halfS0_S0_S0_iii_param_4,
	.param .u32 _Z27batchFCKernelMixedPrecisionP6__halfS0_S0_S0_iii_param_5,
	.param .u32 _Z27batchFCKernelMixedPrecisionP6__halfS0_S0_S0_iii_param_6
)
{
	.reg .pred 	%p<13>;
	.reg .b16 	%rs<61>;
	.reg .b32 	%r<41>;
	.reg .b32 	%f<112>;
	.reg .b64 	%rd<61>;

	ld.param.u64 	%rd17, [_Z27batchFCKernelMixedPrecisionP6__halfS0_S0_S0_iii_param_0];
	ld.param.u64 	%rd18, [_Z27batchFCKernelMixedPrecisionP6__halfS0_S0_S0_iii_param_1];
	ld.param.u64 	%rd15, [_Z27batchFCKernelMixedPrecisionP6__halfS0_S0_S0_iii_param_2];
	ld.param.u64 	%rd16, [_Z27batchFCKernelMixedPrecisionP6__halfS0_S0_S0_iii_param_3];
	ld.param.u32 	%r22, [_Z27batchFCKernelMixedPrecisionP6__halfS0_S0_S0_iii_param_4];
	ld.param.u32 	%r21, [_Z27batchFCKernelMixedPrecisionP6__halfS0_S0_S0_iii_param_5];
	ld.param.u32 	%r23, [_Z27batchFCKernelMixedPrecisionP6__halfS0_S0_S0_iii_param_6];
	cvta.to.global.u64 	%rd1, %rd18;
	cvta.to.global.u64 	%rd2, %rd17;
	mov.u32 	%r24, %ctaid.y;
	mov.u32 	%r25, %ntid.y;
	mov.u32 	%r26, %tid.y;
	mad.lo.s32 	%r27, %r24, %r25, %r26;
	mov.u32 	%r2, %ctaid.z;
	setp.ge.s32 	%p1, %r2, %r23;
	setp.ge.s32 	%p2, %r27, %r22;
	or.pred  	%p3, %p1, %p2;
	@%p3 bra 	$L__BB3_15;
	cvta.to.global.u64 	%rd19, %rd16;
	mul.wide.u32 	%rd20, %r27, 2;
	add.s64 	%rd21, %rd19, %rd20;
	ld.global.u16 	%rs1, [%rd21];
	// begin inline asm
	{  cvt.f32.f16 %f111, %rs1;}

	// end inline asm
	setp.lt.s32 	%p4, %r21, 1;
	@%p4 bra 	$L__BB3_14;
	mul.lo.s32 	%r3, %r21, %r27;
	mul.lo.s32 	%r4, %r21, %r2;
	and.b32  	%r5, %r21, 15;
	setp.lt.u32 	%p5, %r21, 16;
	mov.b32 	%r38, 0;
	@%p5 bra 	$L__BB3_5;
	and.b32  	%r38, %r21, 2147483632;
	neg.s32 	%r36, %r38;
	mul.wide.u32 	%rd22, %r3, 2;
	add.s64 	%rd23, %rd22, %rd2;
	add.s64 	%rd58, %rd23, 16;
	mul.wide.u32 	%rd24, %r4, 2;
	add.s64 	%rd25, %rd24, %rd1;
	add.s64 	%rd57, %rd25, 16;
$L__BB3_4:
	.pragma "nounroll";
	ld.global.u16 	%rs2, [%rd58+-16];
	// begin inline asm
	{  cvt.f32.f16 %f17, %rs2;}

	// end inline asm
	ld.global.u16 	%rs3, [%rd57+-16];
	// begin inline asm
	{  cvt.f32.f16 %f18, %rs3;}

	// end inline asm
	fma.rn.f32 	%f49, %f17, %f18, %f111;
	ld.global.u16 	%rs4, [%rd58+-14];
	// begin inline asm
	{  cvt.f32.f16 %f19, %rs4;}

	// end inline asm
	ld.global.u16 	%rs5, [%rd57+-14];
	// begin inline asm
	{  cvt.f32.f16 %f20, %rs5;}

	// end inline asm
	fma.rn.f32 	%f50, %f19, %f20, %f49;
	ld.global.u16 	%rs6, [%rd58+-12];
	// begin inline asm
	{  cvt.f32.f16 %f21, %rs6;}

	// end inline asm
	ld.global.u16 	%rs7, [%rd57+-12];
	// begin inline asm
	{  cvt.f32.f16 %f22, %rs7;}

	// end inline asm
	fma.rn.f32 	%f51, %f21, %f22, %f50;
	ld.global.u16 	%rs8, [%rd58+-10];
	// begin inline asm
	{  cvt.f32.f16 %f23, %rs8;}

	// end inline asm
	ld.global.u16 	%rs9, [%rd57+-10];
	// begin inline asm
	{  cvt.f32.f16 %f24, %rs9;}

	// end inline asm
	fma.rn.f32 	%f52, %f23, %f24, %f51;
	ld.global.u16 	%rs10, [%rd58+-8];
	// begin inline asm
	{  cvt.f32.f16 %f25, %rs10;}

	// end inline asm
	ld.global.u16 	%rs11, [%rd57+-8];
	// begin inline asm
	{  cvt.f32.f16 %f26, %rs11;}

	// end inline asm
	fma.rn.f32 	%f53, %f25, %f26, %f52;
	ld.global.u16 	%rs12, [%rd58+-6];
	// begin inline asm
	{  cvt.f32.f16 %f27, %rs12;}

	// end inline asm
	ld.global.u16 	%rs13, [%rd57+-6];
	// begin inline asm
	{  cvt.f32.f16 %f28, %rs13;}

	// end inline asm
	fma.rn.f32 	%f54, %f27, %f28, %f53;
	ld.global.u16 	%rs14, [%rd58+-4];
	// begin inline asm
	{  cvt.f32.f16 %f29, %rs14;}

	// end inline asm
	ld.global.u16 	%rs15, [%rd57+-4];
	// begin inline asm
	{  cvt.f32.f16 %f30, %rs15;}

	// end inline asm
	fma.rn.f32 	%f55, %f29, %f30, %f54;
	ld.global.u16 	%rs16, [%rd58+-2];
	// begin inline asm
	{  cvt.f32.f16 %f31, %rs16;}

	// end inline asm
	ld.global.u16 	%rs17, [%rd57+-2];
	// begin inline asm
	{  cvt.f32.f16 %f32, %rs17;}

	// end inline asm
	fma.rn.f32 	%f56, %f31, %f32, %f55;
	ld.global.u16 	%rs18, [%rd58];
	// begin inline asm
	{  cvt.f32.f16 %f33, %rs18;}

	// end inline asm
	ld.global.u16 	%rs19, [%rd57];
	// begin inline asm
	{  cvt.f32.f16 %f34, %rs19;}

	// end inline asm
	fma.rn.f32 	%f57, %f33, %f34, %f56;
	ld.global.u16 	%rs20, [%rd58+2];
	// begin inline asm
	{  cvt.f32.f16 %f35, %rs20;}

	// end inline asm
	ld.global.u16 	%rs21, [%rd57+2];
	// begin inline asm
	{  cvt.f32.f16 %f36, %rs21;}

	// end inline asm
	fma.rn.f32 	%f58, %f35, %f36, %f57;
	ld.global.u16 	%rs22, [%rd58+4];
	// begin inline asm
	{  cvt.f32.f16 %f37, %rs22;}

	// end inline asm
	ld.global.u16 	%rs23, [%rd57+4];
	// begin inline asm
	{  cvt.f32.f16 %f38, %rs23;}

	// end inline asm
	fma.rn.f32 	%f59, %f37, %f38, %f58;
	ld.global.u16 	%rs24, [%rd58+6];
	// begin inline asm
	{  cvt.f32.f16 %f39, %rs24;}

	// end inline asm
	ld.global.u16 	%rs25, [%rd57+6];
	// begin inline asm
	{  cvt.f32.f16 %f40, %rs25;}

	// end inline asm
	fma.rn.f32 	%f60, %f39, %f40, %f59;
	ld.global.u16 	%rs26, [%rd58+8];
	// begin inline asm
	{  cvt.f32.f16 %f41, %rs26;}

	// end inline asm
	ld.global.u16 	%rs27, [%rd57+8];
	// begin inline asm
	{  cvt.f32.f16 %f42, %rs27;}

	// end inline asm
	fma.rn.f32 	%f61, %f41, %f42, %f60;
	ld.global.u16 	%rs28, [%rd58+10];
	// begin inline asm
	{  cvt.f32.f16 %f43, %rs28;}

	// end inline asm
	ld.global.u16 	%rs29, [%rd57+10];
	// begin inline asm
	{  cvt.f32.f16 %f44, %rs29;}

	// end inline asm
	fma.rn.f32 	%f62, %f43, %f44, %f61;
	ld.global.u16 	%rs30, [%rd58+12];
	// begin inline asm
	{  cvt.f32.f16 %f45, %rs30;}

	// end inline asm
	ld.global.u16 	%rs31, [%rd57+12];
	// begin inline asm
	{  cvt.f32.f16 %f46, %rs31;}

	// end inline asm
	fma.rn.f32 	%f63, %f45, %f46, %f62;
	ld.global.u16 	%rs32, [%rd58+14];
	// begin inline asm
	{  cvt.f32.f16 %f47, %rs32;}

	// end inline asm
	ld.global.u16 	%rs33, [%rd57+14];
	// begin inline asm
	{  cvt.f32.f16 %f48, %rs33;}

	// end inline asm
	fma.rn.f32 	%f111, %f47, %f48, %f63;
	add.s32 	%r36, %r36, 16;
	add.s64 	%rd58, %rd58, 32;
	add.s64 	%rd57, %rd57, 32;
	setp.ne.s32 	%p6, %r36, 0;
	@%p6 bra 	$L__BB3_4;
$L__BB3_5:
	setp.eq.s32 	%p7, %r5, 0;
	@%p7 bra 	$L__BB3_14;
	and.b32  	%r11, %r21, 7;
	setp.lt.u32 	%p8, %r5, 8;
	@%p8 bra 	$L__BB3_8;
	add.s32 	%r29, %r38, %r3;
	mul.wide.u32 	%rd26, %r29, 2;
	add.s64 	%rd27, %rd2, %rd26;
	ld.global.u16 	%rs34, [%rd27];
	// begin inline asm
	{  cvt.f32.f16 %f65, %rs34;}

	// end inline asm
	add.s32 	%r30, %r38, %r4;
	mul.wide.u32 	%rd28, %r30, 2;
	add.s64 	%rd29, %rd1, %rd28;
	ld.global.u16 	%rs35, [%rd29];
	// begin inline asm
	{  cvt.f32.f16 %f66, %rs35;}

	// end inline asm
	fma.rn.f32 	%f81, %f65, %f66, %f111;
	cvt.u64.u32 	%rd30, %r3;
	cvt.u64.u32 	%rd31, %r38;
	add.s64 	%rd32, %rd31, %rd30;
	shl.b64 	%rd33, %rd32, 1;
	add.s64 	%rd34, %rd2, %rd33;
	ld.global.u16 	%rs36, [%rd34+2];
	// begin inline asm
	{  cvt.f32.f16 %f67, %rs36;}

	// end inline asm
	cvt.u64.u32 	%rd35, %r4;
	add.s64 	%rd36, %rd31, %rd35;
	shl.b64 	%rd37, %rd36, 1;
	add.s64 	%rd38, %rd1, %rd37;
	ld.global.u16 	%rs37, [%rd38+2];
	// begin inline asm
	{  cvt.f32.f16 %f68, %rs37;}

	// end inline asm
	fma.rn.f32 	%f82, %f67, %f68, %f81;
	ld.global.u16 	%rs38, [%rd34+4];
	// begin inline asm
	{  cvt.f32.f16 %f69, %rs38;}

	// end inline asm
	ld.global.u16 	%rs39, [%rd38+4];
	// begin inline asm
	{  cvt.f32.f16 %f70, %rs39;}

	// end inline asm
	fma.rn.f32 	%f83, %f69, %f70, %f82;
	ld.global.u16 	%rs40, [%rd34+6];
	// begin inline asm
	{  cvt.f32.f16 %f71, %rs40;}

	// end inline asm
	ld.global.u16 	%rs41, [%rd38+6];
	// begin inline asm
	{  cvt.f32.f16 %f72, %rs41;}

	// end inline asm
	fma.rn.f32 	%f84, %f71, %f72, %f83;
	ld.global.u16 	%rs42, [%rd34+8];
	// begin inline asm
	{  cvt.f32.f16 %f73, %rs42;}

	// end inline asm
	ld.global.u16 	%rs43, [%rd38+8];
	// begin inline asm
	{  cvt.f32.f16 %f74, %rs43;}

	// end inline asm
	fma.rn.f32 	%f85, %f73, %f74, %f84;
	ld.global.u16 	%rs44, [%rd34+10];
	// begin inline asm
	{  cvt.f32.f16 %f75, %rs44;}

	// end inline asm
	ld.global.u16 	%rs45, [%rd38+10];
	// begin inline asm
	{  cvt.f32.f16 %f76, %rs45;}

	// end inline asm
	fma.rn.f32 	%f86, %f75, %f76, %f85;
	ld.global.u16 	%rs46, [%rd34+12];
	// begin inline asm
	{  cvt.f32.f16 %f77, %rs46;}

	// end inline asm
	ld.global.u16 	%rs47, [%rd38+12];
	// begin inline asm
	{  cvt.f32.f16 %f78, %rs47;}

	// end inline asm
	fma.rn.f32 	%f87, %f77, %f78, %f86;
	ld.global.u16 	%rs48, [%rd34+14];
	// begin inline asm
	{  cvt.f32.f16 %f79, %rs48;}

	// end inline asm
	ld.global.u16 	%rs49, [%rd38+14];
	// begin inline asm
	{  cvt.f32.f16 %f80, %rs49;}

	// end inline asm
	fma.rn.f32 	%f111, %f79, %f80, %f87;
	add.s32 	%r38, %r38, 8;
$L__BB3_8:
	setp.eq.s32 	%p9, %r11, 0;
	@%p9 bra 	$L__BB3_14;
	and.b32  	%r14, %r21, 3;
	setp.lt.u32 	%p10, %r11, 4;
	@%p10 bra 	$L__BB3_11;
	add.s32 	%r31, %r38, %r3;
	mul.wide.u32 	%rd39, %r31, 2;
	add.s64 	%rd40, %rd2, %rd39;
	ld.global.u16 	%rs50, [%rd40];
	// begin inline asm
	{  cvt.f32.f16 %f89, %rs50;}

	// end inline asm
	add.s32 	%r32, %r38, %r4;
	mul.wide.u32 	%rd41, %r32, 2;
	add.s64 	%rd42, %rd1, %rd41;
	ld.global.u16 	%rs51, [%rd42];
	// begin inline asm
	{  cvt.f32.f16 %f90, %rs51;}

	// end inline asm
	fma.rn.f32 	%f97, %f89, %f90, %f111;
	cvt.u64.u32 	%rd43, %r3;
	cvt.u64.u32 	%rd44, %r38;
	add.s64 	%rd45, %rd44, %rd43;
	shl.b64 	%rd46, %rd45, 1;
	add.s64 	%rd47, %rd2, %rd46;
	ld.global.u16 	%rs52, [%rd47+2];
	// begin inline asm
	{  cvt.f32.f16 %f91, %rs52;}

	// end inline asm
	cvt.u64.u32 	%rd48, %r4;
	add.s64 	%rd49, %rd44, %rd48;
	shl.b64 	%rd50, %rd49, 1;
	add.s64 	%rd51, %rd1, %rd50;
	ld.global.u16 	%rs53, [%rd51+2];
	// begin inline asm
	{  cvt.f32.f16 %f92, %rs53;}

	// end inline asm
	fma.rn.f32 	%f98, %f91, %f92, %f97;
	ld.global.u16 	%rs54, [%rd47+4];
	// begin inline asm
	{  cvt.f32.f16 %f93, %rs54;}

	// end inline asm
	ld.global.u16 	%rs55, [%rd51+4];
	// begin inline asm
	{  cvt.f32.f16 %f94, %rs55;}

	// end inline asm
	fma.rn.f32 	%f99, %f93, %f94, %f98;
	ld.global.u16 	%rs56, [%rd47+6];
	// begin inline asm
	{  cvt.f32.f16 %f95, %rs56;}

	// end inline asm
	ld.global.u16 	%rs57, [%rd51+6];
	// begin inline asm
	{  cvt.f32.f16 %f96, %rs57;}

	// end inline asm
	fma.rn.f32 	%f111, %f95, %f96, %f99;
	add.s32 	%r38, %r38, 4;
$L__BB3_11:
	setp.eq.s32 	%p11, %r14, 0;
	@%p11 bra 	$L__BB3_14;
	add.s32 	%r33, %r38, %r4;
	mul.wide.u32 	%rd52, %r33, 2;
	add.s64 	%rd60, %rd1, %rd52;
	add.s32 	%r34, %r38, %r3;
	mul.wide.u32 	%rd53, %r34, 2;
	add.s64 	%rd59, %rd2, %rd53;
	neg.s32 	%r40, %r14;
$L__BB3_13:
	.pragma "nounroll";
	ld.global.u16 	%rs58, [%rd59];
	// begin inline asm
	{  cvt.f32.f16 %f100, %rs58;}

	// end inline asm
	ld.global.u16 	%rs59, [%rd60];
	// begin inline asm
	{  cvt.f32.f16 %f101, %rs59;}

	// end inline asm
	fma.rn.f32 	%f111, %f100, %f101, %f111;
	add.s64 	%rd60, %rd60, 2;
	add.s64 	%rd59, %rd59, 2;
	add.s32 	%r40, %r40, 1;
	setp.ne.s32 	%p12, %r40, 0;
	@%p12 bra 	$L__BB3_13;
$L__BB3_14:
	// begin inline asm
	{  cvt.rn.f16.f32 %rs60, %f111;}

	// end inline asm
	mad.lo.s32 	%r35, %r22, %r2, %r27;
	cvta.to.global.u64 	%rd54, %rd15;
	mul.wide.u32 	%rd55, %r35, 2;
	add.s64 	%rd56, %rd54, %rd55;
	st.global.u16 	[%rd56], %rs60;
$L__BB3_15:
	ret;

}
	// .globl	_Z40calculateBatchLossAccuracyMixedPrecisionP6__halfS0_PfPii
.visible .entry _Z40calculateBatchLossAccuracyMixedPrecisionP6__halfS0_PfPii(
	.param .u64 .ptr .align 1 _Z40calculateBatchLossAccuracyMixedPrecisionP6__halfS0_PfPii_param_0,
	.param .u64 .ptr .align 1 _Z40calculateBatchLossAccuracyMixedPrecisionP6__halfS0_PfPii_param_1,
	.param .u64 .ptr .align 1 _Z40calculateBatchLossAccuracyMixedPrecisionP6__halfS0_PfPii_param_2,
	.param .u64 .ptr .align 1 _Z40calculateBatchLossAccuracyMixedPrecisionP6__halfS0_PfPii_param_3,
	.param .u32 _Z40calculateBatchLossAccuracyMixedPrecisionP6__halfS0_PfPii_param_4
)
{
	.reg .pred 	%p<51>;
	.reg .b16 	%rs<37>;
	.reg .b32 	%r<84>;
	.reg .b32 	%f<272>;
	.reg .b64 	%rd<48>;
	// demoted variable
	.shared .align 4 .b8 _ZZ40calculateBatchLossAccuracyMixedPrecisionP6__halfS0_PfPiiE10batch_loss[1024];
	// demoted variable
	.shared .align 4 .b8 _ZZ40calculateBatchLossAccuracyMixedPrecisionP6__halfS0_PfPiiE13batch_correct[1024];
	ld.param.u32 	%r10, [_Z40calculateBatchLossAccuracyMixedPrecisionP6__halfS0_PfPii_param_4];
	mov.u32 	%r1, %tid.x;
	mov.u32 	%r2, %ctaid.x;
	shl.b32 	%r11, %r1, 2;
	mov.u32 	%r12, _ZZ40calculateBatchLossAccuracyMixedPrecisionP6__halfS0_PfPiiE10batch_loss;
	add.s32 	%r3, %r12, %r11;
	mov.b32 	%r13, 0;
	st.shared.u32 	[%r3], %r13;
	mov.u32 	%r14, _ZZ40calculateBatchLossAccuracyMixedPrecisionP6__halfS0_PfPiiE13batch_correct;
	add.s32 	%r4, %r14, %r11;
	st.shared.u32 	[%r4], %r13;
	setp.ge.s32 	%p1, %r2, %r10;
	setp.ne.s32 	%p2, %r1, 0;
	or.pred  	%p3, %p2, %p1;
	@%p3 bra 	$L__BB4_23;
	ld.param.u64 	%rd45, [_Z40calculateBatchLossAccuracyMixedPrecisionP6__halfS0_PfPii_param_1];
	ld.param.u64 	%rd44, [_Z40calculateBatchLossAccuracyMixedPrecisionP6__halfS0_PfPii_param_0];
	cvta.to.global.u64 	%rd5, %rd45;
	cvta.to.global.u64 	%rd6, %rd44;
	mul.lo.s32 	%r15, %r2, 10;
	mul.wide.u32 	%rd7, %r15, 2;
	add.s64 	%rd8, %rd6, %rd7;
	add.s64 	%rd9, %rd5, %rd7;
	ld.global.u16 	%rs1, [%rd8+2];
	// begin inline asm
	{  cvt.f32.f16 %f41, %rs1;}

	// end inline asm
	ld.global.u16 	%rs2, [%rd8];
	// begin inline asm
	{  cvt.f32.f16 %f42, %rs2;}

	// end inline asm
	setp.gt.f32 	%p4, %f41, %f42;
	selp.u32 	%r16, 1, 0, %p4;
	ld.global.u16 	%rs3, [%rd8+4];
	// begin inline asm
	{  cvt.f32.f16 %f43, %rs3;}

	// end inline asm
	mul.wide.u32 	%rd10, %r16, 2;
	add.s64 	%rd11, %rd8, %rd10;
	ld.global.u16 	%rs4, [%rd11];
	// begin inline asm
	{  cvt.f32.f16 %f44, %rs4;}

	// end inline asm
	setp.gt.f32 	%p5, %f43, %f44;
	selp.b32 	%r17, 2, %r16, %p5;
	ld.global.u16 	%rs5, [%rd8+6];
	// begin inline asm
	{  cvt.f32.f16 %f45, %rs5;}

	// end inline asm
	mul.wide.u32 	%rd12, %r17, 2;
	add.s64 	%rd13, %rd8, %rd12;
	ld.global.u16 	%rs6, [%rd13];
	// begin inline asm
	{  cvt.f32.f16 %f46, %rs6;}

	// end inline asm
	setp.gt.f32 	%p6, %f45, %f46;
	selp.b32 	%r18, 3, %r17, %p6;
	ld.global.u16 	%rs7, [%rd8+8];
	// begin inline asm
	{  cvt.f32.f16 %f47, %rs7;}

	// end inline asm
	mul.wide.u32 	%rd14, %r18, 2;
	add.s64 	%rd15, %rd8, %rd14;
	ld.global.u16 	%rs8, [%rd15];
	// begin inline asm
	{  cvt.f32.f16 %f48, %rs8;}

	// end inline asm
	setp.gt.f32 	%p7, %f47, %f48;
	selp.b32 	%r19, 4, %r18, %p7;
	ld.global.u16 	%rs9, [%rd8+10];
	// begin inline asm
	{  cvt.f32.f16 %f49, %rs9;}

	// end inline asm
	mul.wide.u32 	%rd16, %r19, 2;
	add.s64 	%rd17, %rd8, %rd16;
	ld.global.u16 	%rs10, [%rd17];
	// begin inline asm
	{  cvt.f32.f16 %f50, %rs10;}

	// end inline asm
	setp.gt.f32 	%p8, %f49, %f50;
	selp.b32 	%r20, 5, %r19, %p8;
	ld.global.u16 	%rs11, [%rd8+12];
	// begin inline asm
	{  cvt.f32.f16 %f51, %rs11;}

	// end inline asm
	mul.wide.u32 	%rd18, %r20, 2;
	add.s64 	%rd19, %rd8, %rd18;
	ld.global.u16 	%rs12, [%rd19];
	// begin inline asm
	{  cvt.f32.f16 %f52, %rs12;}

	// end inline asm
	setp.gt.f32 	%p9, %f51, %f52;
	selp.b32 	%r21, 6, %r20, %p9;
	ld.global.u16 	%rs13, [%rd8+14];
	// begin inline asm
	{  cvt.f32.f16 %f53, %rs13;}

	// end inline asm
	mul.wide.u32 	%rd20, %r21, 2;
	add.s64 	%rd21, %rd8, %rd20;
	ld.global.u16 	%rs14, [%rd21];
	// begin inline asm
	{  cvt.f32.f16 %f54, %rs14;}

	// end inline asm
	setp.gt.f32 	%p10, %f53, %f54;
	selp.b32 	%r22, 7, %r21, %p10;
	ld.global.u16 	%rs15, [%rd8+16];
	// begin inline asm
	{  cvt.f32.f16 %f55, %rs15;}

	// end inline asm
	mul.wide.u32 	%rd22, %r22, 2;
	add.s64 	%rd23, %rd8, %rd22;
	ld.global.u16 	%rs16, [%rd23];
	// begin inline asm
	{  cvt.f32.f16 %f56, %rs16;}

	// end inline asm
	setp.gt.f32 	%p11, %f55, %f56;
	selp.b32 	%r5, 8, %r22, %p11;
	ld.global.u16 	%rs17, [%rd8+18];
	// begin inline asm
	{  cvt.f32.f16 %f57, %rs17;}

	// end inline asm
	mul.wide.u32 	%rd24, %r5, 2;
	add.s64 	%rd25, %rd8, %rd24;
	ld.global.u16 	%rs18, [%rd25];
	// begin inline asm
	{  cvt.f32.f16 %f58, %rs18;}

	// end inline asm
	ld.global.u16 	%rs19, [%rd9+2];
	// begin inline asm
	{  cvt.f32.f16 %f59, %rs19;}

	// end inline asm
	ld.global.u16 	%rs20, [%rd9];
	// begin inline asm
	{  cvt.f32.f16 %f60, %rs20;}

	// end inline asm
	setp.gt.f32 	%p12, %f59, %f60;
	selp.u32 	%r23, 1, 0, %p12;
	ld.global.u16 	%rs21, [%rd9+4];
	// begin inline asm
	{  cvt.f32.f16 %f61, %rs21;}

	// end inline asm
	mul.wide.u32 	%rd26, %r23, 2;
	add.s64 	%rd27, %rd9, %rd26;
	ld.global.u16 	%rs22, [%rd27];
	// begin inline asm
	{  cvt.f32.f16 %f62, %rs22;}

	// end inline asm
	setp.gt.f32 	%p13, %f61, %f62;
	selp.b32 	%r24, 2, %r23, %p13;
	ld.global.u16 	%rs23, [%rd9+6];
	// begin inline asm
	{  cvt.f32.f16 %f63, %rs23;}

	// end inline asm
	mul.wide.u32 	%rd28, %r24, 2;
	add.s64 	%rd29, %rd9, %rd28;
	ld.global.u16 	%rs24, [%rd29];
	// begin inline asm
	{  cvt.f32.f16 %f64, %rs24;}

	// end inline asm
	setp.gt.f32 	%p14, %f63, %f64;
	selp.b32 	%r25, 3, %r24, %p14;
	ld.global.u16 	%rs25, [%rd9+8];
	// begin inline asm
	{  cvt.f32.f16 %f65, %rs25;}

	// end inline asm
	mul.wide.u32 	%rd30, %r25, 2;
	add.s64 	%rd31, %rd9, %rd30;
	ld.global.u16 	%rs26, [%rd31];
	// begin inline asm
	{  cvt.f32.f16 %f66, %rs26;}

	// end inline asm
	setp.gt.f32 	%p15, %f65, %f66;
	selp.b32 	%r26, 4, %r25, %p15;
	ld.global.u16 	%rs27, [%rd9+10];
	// begin inline asm
	{  cvt.f32.f16 %f67, %rs27;}

	// end inline asm
	mul.wide.u32 	%rd32, %r26, 2;
	add.s64 	%rd33, %rd9, %rd32;
	ld.global.u16 	%rs28, [%rd33];
	// begin inline asm
	{  cvt.f32.f16 %f68, %rs28;}

	// end inline asm
	setp.gt.f32 	%p16, %f67, %f68;
	selp.b32 	%r27, 5, %r26, %p16;
	ld.global.u16 	%rs29, [%rd9+12];
	// begin inline asm
	{  cvt.f32.f16 %f69, %rs29;}

	// end inline asm
	mul.wide.u32 	%rd34, %r27, 2;
	add.s64 	%rd35, %rd9, %rd34;
	ld.global.u16 	%rs30, [%rd35];
	// begin inline asm
	{  cvt.f32.f16 %f70, %rs30;}

	// end inline asm
	setp.gt.f32 	%p17, %f69, %f70;
	selp.b32 	%r28, 6, %r27, %p17;
	ld.global.u16 	%rs31, [%rd9+14];
	// begin inline asm
	{  cvt.f32.f16 %f71, %rs31;}

	// end inline asm
	mul.wide.u32 	%rd36, %r28, 2;
	add.s64 	%rd37, %rd9, %rd36;
	ld.global.u16 	%rs32, [%rd37];
	// begin inline asm
	{  cvt.f32.f16 %f72, %rs32;}

	// end inline asm
	setp.gt.f32 	%p18, %f71, %f72;
	selp.b32 	%r29, 7, %r28, %p18;
	ld.global.u16 	%rs33, [%rd9+16];
	// begin inline asm
	{  cvt.f32.f16 %f73, %rs33;}

	// end inline asm
	mul.wide.u32 	%rd38, %r29, 2;
	add.s64 	%rd39, %rd9, %rd38;
	ld.global.u16 	%rs34, [%rd39];
	// begin inline asm
	{  cvt.f32.f16 %f74, %rs34;}

	// end inline asm
	setp.gt.f32 	%p19, %f73, %f74;
	selp.b32 	%r6, 8, %r29, %p19;
	ld.global.u16 	%rs35, [%rd9+18];
	// begin inline asm
	{  cvt.f32.f16 %f75, %rs35;}

	// end inline asm
	mul.wide.u32 	%rd40, %r6, 2;
	add.s64 	%rd41, %rd9, %rd40;
	ld.global.u16 	%rs36, [%rd41];
	// begin inline asm
	{  cvt.f32.f16 %f76, %rs36;}

	// end inline asm
	ld.shared.f32 	%f264, [_ZZ40calculateBatchLossAccuracyMixedPrecisionP6__halfS0_PfPiiE10batch_loss];
	setp.leu.f32 	%p20, %f60, 0f3F000000;
	@%p20 bra 	$L__BB4_3;
	max.f32 	%f77, %f42, 0f33D6BF95;
	mov.b32 	%r30, %f77;
	add.s32 	%r31, %r30, -1059760811;
	and.b32  	%r32, %r31, -8388608;
	sub.s32 	%r33, %r30, %r32;
	mov.b32 	%f78, %r33;
	cvt.rn.f32.s32 	%f79, %r32;
	fma.rn.f32 	%f80, %f79, 0f34000000, 0f00000000;
	add.f32 	%f81, %f78, 0fBF800000;
	fma.rn.f32 	%f82, %f81, 0fBE055027, 0f3E1039F6;
	fma.rn.f32 	%f83, %f82, %f81, 0fBDF8CDCC;
	fma.rn.f32 	%f84, %f83, %f81, 0f3E0F2955;
	fma.rn.f32 	%f85, %f84, %f81, 0fBE2AD8B9;
	fma.rn.f32 	%f86, %f85, %f81, 0f3E4CED0B;
	fma.rn.f32 	%f87, %f86, %f81, 0fBE7FFF22;
	fma.rn.f32 	%f88, %f87, %f81, 0f3EAAAA78;
	fma.rn.f32 	%f89, %f88, %f81, 0fBF000000;
	mul.f32 	%f90, %f81, %f89;
	fma.rn.f32 	%f91, %f90, %f81, %f81;
	fma.rn.f32 	%f92, %f80, 0f3F317218, %f91;
	setp.gt.u32 	%p21, %r30, 2139095039;
	fma.rn.f32 	%f93, %f77, 0f7F800000, 0f7F800000;
	selp.f32 	%f94, %f93, %f92, %p21;
	sub.f32 	%f264, %f264, %f94;
	st.shared.f32 	[_ZZ40calculateBatchLossAccuracyMixedPrecisionP6__halfS0_PfPiiE10batch_loss], %f264;
$L__BB4_3:
	setp.leu.f32 	%p22, %f59, 0f3F000000;
	@%p22 bra 	$L__BB4_5;
	max.f32 	%f95, %f41, 0f33D6BF95;
	mov.b32 	%r34, %f95;
	add.s32 	%r35, %r34, -1059760811;
	and.b32  	%r36, %r35, -8388608;
	sub.s32 	%r37, %r34, %r36;
	mov.b32 	%f96, %r37;
	cvt.rn.f32.s32 	%f97, %r36;
	fma.rn.f32 	%f98, %f97, 0f34000000, 0f00000000;
	add.f32 	%f99, %f96, 0fBF800000;
	fma.rn.f32 	%f100, %f99, 0fBE055027, 0f3E1039F6;
	fma.rn.f32 	%f101, %f100, %f99, 0fBDF8CDCC;
	fma.rn.f32 	%f102, %f101, %f99, 0f3E0F2955;
	fma.rn.f32 	%f103, %f102, %f99, 0fBE2AD8B9;
	fma.rn.f32 	%f104, %f103, %f99, 0f3E4CED0B;
	fma.rn.f32 	%f105, %f104, %f99, 0fBE7FFF22;
	fma.rn.f32 	%f106, %f105, %f99, 0f3EAAAA78;
	fma.rn.f32 	%f107, %f106, %f99, 0fBF000000;
	mul.f32 	%f108, %f99, %f107;
	fma.rn.f32 	%f109, %f108, %f99, %f99;
	fma.rn.f32 	%f110, %f98, 0f3F317218, %f109;
	setp.gt.u32 	%p23, %r34, 2139095039;
	fma.rn.f32 	%f111, %f95, 0f7F800000, 0f7F800000;
	selp.f32 	%f112, %f111, %f110, %p23;
	sub.f32 	%f264, %f264, %f112;
	st.shared.f32 	[_ZZ40calculateBatchLossAccuracyMixedPrecisionP6__halfS0_PfPiiE10batch_loss], %f264;
$L__BB4_5:
	setp.leu.f32 	%p24, %f61, 0f3F000000;
	@%p24 bra 	$L__BB4_7;
	max.f32 	%f113, %f43, 0f33D6BF95;
	mov.b32 	%r38, %f113;
	add.s32 	%r39, %r38, -1059760811;
	and.b32  	%r40, %r39, -8388608;
	sub.s32 	%r41, %r38, %r40;
	mov.b32 	%f114, %r41;
	cvt.rn.f32.s32 	%f115, %r40;
	fma.rn.f32 	%f116, %f115, 0f34000000, 0f00000000;
	add.f32 	%f117, %f114, 0fBF800000;
	fma.rn.f32 	%f118, %f117, 0fBE055027, 0f3E1039F6;
	fma.rn.f32 	%f119, %f118, %f117, 0fBDF8CDCC;
	fma.rn.f32 	%f120, %f119, %f117, 0f3E0F2955;
	fma.rn.f32 	%f121, %f120, %f117, 0fBE2AD8B9;
	fma.rn.f32 	%f122, %f121, %f117, 0f3E4CED0B;
	fma.rn.f32 	%f123, %f122, %f117, 0fBE7FFF22;
	fma.rn.f32 	%f124, %f123, %f117, 0f3EAAAA78;
	fma.rn.f32 	%f125, %f124, %f117, 0fBF000000;
	mul.f32 	%f126, %f117, %f125;
	fma.rn.f32 	%f127, %f126, %f117, %f117;
	fma.rn.f32 	%f128, %f116, 0f3F317218, %f127;
	setp.gt.u32 	%p25, %r38, 2139095039;
	fma.rn.f32 	%f129, %f113, 0f7F800000, 0f7F800000;
	selp.f32 	%f130, %f129, %f128, %p25;
	sub.f32 	%f264, %f264, %f130;
	st.shared.f32 	[_ZZ40calculateBatchLossAccuracyMixedPrecisionP6__halfS0_PfPiiE10batch_loss], %f264;
$L__BB4_7:
	setp.leu.f32 	%p26, %f63, 0f3F000000;
	@%p26 bra 	$L__BB4_9;
	max.f32 	%f131, %f45, 0f33D6BF95;
	mov.b32 	%r42, %f131;
	add.s32 	%r43, %r42, -1059760811;
	and.b32  	%r44, %r43, -8388608;
	sub.s32 	%r45, %r42, %r44;
	mov.b32 	%f132, %r45;
	cvt.rn.f32.s32 	%f133, %r44;
	fma.rn.f32 	%f134, %f133, 0f34000000, 0f00000000;
	add.f32 	%f135, %f132, 0fBF800000;
	fma.rn.f32 	%f136, %f135, 0fBE055027, 0f3E1039F6;
	fma.rn.f32 	%f137, %f136, %f135, 0fBDF8CDCC;
	fma.rn.f32 	%f138, %f137, %f135, 0f3E0F2955;
	fma.rn.f32 	%f139, %f138, %f135, 0fBE2AD8B9;
	fma.rn.f32 	%f140, %f139, %f135, 0f3E4CED0B;
	fma.rn.f32 	%f141, %f140, %f135, 0fBE7FFF22;
	fma.rn.f32 	%f142, %f141, %f135, 0f3EAAAA78;
	fma.rn.f32 	%f143, %f142, %f135, 0fBF000000;
	mul.f32 	%f144, %f135, %f143;
	fma.rn.f32 	%f145, %f144, %f135, %f135;
	fma.rn.f32 	%f146, %f134, 0f3F317218, %f145;
	setp.gt.u32 	%p27, %r42, 2139095039;
	fma.rn.f32 	%f147, %f131, 0f7F800000, 0f7F800000;
	selp.f32 	%f148, %f147, %f146, %p27;
	sub.f32 	%f264, %f264, %f148;
	st.shared.f32 	[_ZZ40calculateBatchLossAccuracyMixedPrecisionP6__halfS0_PfPiiE10batch_loss], %f264;
$L__BB4_9:
	setp.leu.f32 	%p28, %f65, 0f3F000000;
	@%p28 bra 	$L__BB4_11;
	max.f32 	%f149, %f47, 0f33D6BF95;
	mov.b32 	%r46, %f149;
	add.s32 	%r47, %r46, -1059760811;
	and.b32  	%r48, %r47, -8388608;
	sub.s32 	%r49, %r46, %r48;
	mov.b32 	%f150, %r49;
	cvt.rn.f32.s32 	%f151, %r48;
	fma.rn.f32 	%f152, %f151, 0f34000000, 0f00000000;
	add.f32 	%f153, %f150, 0fBF800000;
	fma.rn.f32 	%f154, %f153, 0fBE055027, 0f3E1039F6;
	fma.rn.f32 	%f155, %f154, %f153, 0fBDF8CDCC;
	fma.rn.f32 	%f156, %f155, %f153, 0f3E0F2955;
	fma.rn.f32 	%f157, %f156, %f153, 0fBE2AD8B9;
	fma.rn.f32 	%f158, %f157, %f153, 0f3E4CED0B;
	fma.rn.f32 	%f159, %f158, %f153, 0fBE7FFF22;
	fma.rn.f32 	%f160, %f159, %f153, 0f3EAAAA78;
	fma.rn.f32 	%f161, %f160, %f153, 0fBF000000;
	mul.f32 	%f162, %f153, %f161;
	fma.rn.f32 	%f163, %f162, %f153, %f153;
	fma.rn.f32 	%f164, %f152, 0f3F317218, %f163;
	setp.gt.u32 	%p29, %r46, 2139095039;
	fma.rn.f32 	%f165, %f149, 0f7F800000, 0f7F800000;
	selp.f32 	%f166, %f165, %f164, %p29;
	sub.f32 	%f264, %f264, %f166;
	st.shared.f32 	[_ZZ40calculateBatchLossAccuracyMixedPrecisionP6__halfS0_PfPiiE10batch_loss], %f264;
$L__BB4_11:
	setp.leu.f32 	%p30, %f67, 0f3F000000;
	@%p30 bra 	$L__BB4_13;
	max.f32 	%f167, %f49, 0f33D6BF95;
	mov.b32 	%r50, %f167;
	add.s32 	%r51, %r50, -1059760811;
	and.b32  	%r52, %r51, -8388608;
	sub.s32 	%r53, %r50, %r52;
	mov.b32 	%f168, %r53;
	cvt.rn.f32.s32 	%f169, %r52;
	fma.rn.f32 	%f170, %f169, 0f34000000, 0f00000000;
	add.f32 	%f171, %f168, 0fBF800000;
	fma.rn.f32 	%f172, %f171, 0fBE055027, 0f3E1039F6;
	fma.rn.f32 	%f173, %f172, %f171, 0fBDF8CDCC;
	fma.rn.f32 	%f174, %f173, %f171, 0f3E0F2955;
	fma.rn.f32 	%f175, %f174, %f171, 0fBE2AD8B9;
	fma.rn.f32 	%f176, %f175, %f171, 0f3E4CED0B;
	fma.rn.f32 	%f177, %f176, %f171, 0fBE7FFF22;
	fma.rn.f32 	%f178, %f177, %f171, 0f3EAAAA78;
	fma.rn.f32 	%f179, %f178, %f171, 0fBF000000;
	mul.f32 	%f180, %f171, %f179;
	fma.rn.f32 	%f181, %f180, %f171, %f171;
	fma.rn.f32 	%f182, %f170, 0f3F317218, %f181;
	setp.gt.u32 	%p31, %r50, 2139095039;
	fma.rn.f32 	%f183, %f167, 0f7F800000, 0f7F800000;
	selp.f32 	%f184, %f183, %f182, %p31;
	sub.f32 	%f264, %f264, %f184;
	st.shared.f32 	[_ZZ40calculateBatchLossAccuracyMixedPrecisionP6__halfS0_PfPiiE10batch_loss], %f264;
$L__BB4_13:
	setp.leu.f32 	%p32, %f69, 0f3F000000;
	@%p32 bra 	$L__BB4_15;
	max.f32 	%f185, %f51, 0f33D6BF95;
	mov.b32 	%r54, %f185;
	add.s32 	%r55, %r54, -1059760811;
	and.b32  	%r56, %r55, -8388608;
	sub.s32 	%r57, %r54, %r56;
	mov.b32 	%f186, %r57;
	cvt.rn.f32.s32 	%f187, %r56;
	fma.rn.f32 	%f188, %f187, 0f34000000, 0f00000000;
	add.f32 	%f189, %f186, 0fBF800000;
	fma.rn.f32 	%f190, %f189, 0fBE055027, 0f3E1039F6;
	fma.rn.f32 	%f191, %f190, %f189, 0fBDF8CDCC;
	fma.rn.f32 	%f192, %f191, %f189, 0f3E0F2955;
	fma.rn.f32 	%f193, %f192, %f189, 0fBE2AD8B9;
	fma.rn.f32 	%f194, %f193, %f189, 0f3E4CED0B;
	fma.rn.f32 	%f195, %f194, %f189, 0fBE7FFF22;
	fma.rn.f32 	%f196, %f195, %f189, 0f3EAAAA78;
	fma.rn.f32 	%f197, %f196, %f189, 0fBF000000;
	mul.f32 	%f198, %f189, %f197;
	fma.rn.f32 	%f199, %f198, %f189, %f189;
	fma.rn.f32 	%f200, %f188, 0f3F317218, %f199;
	setp.gt.u32 	%p33, %r54, 2139095039;
	fma.rn.f32 	%f201, %f185, 0f7F800000, 0f7F800000;
	selp.f32 	%f202, %f201, %f200, %p33;
	sub.f32 	%f264, %f264, %f202;
	st.shared.f32 	[_ZZ40calculateBatchLossAccuracyMixedPrecisionP6__halfS0_PfPiiE10batch_loss], %f264;
$L__BB4_15:
	setp.leu.f32 	%p34, %f71, 0f3F000000;
	@%p34 bra 	$L__BB4_17;
	max.f32 	%f203, %f53, 0f33D6BF95;
	mov.b32 	%r58, %f203;
	add.s32 	%r59, %r58, -1059760811;
	and.b32  	%r60, %r59, -8388608;
	sub.s32 	%r61, %r58, %r60;
	mov.b32 	%f204, %r61;
	cvt.rn.f32.s32 	%f205, %r60;
	fma.rn.f32 	%f206, %f205, 0f34000000, 0f00000000;
	add.f32 	%f207, %f204, 0fBF800000;
	fma.rn.f32 	%f208, %f207, 0fBE055027, 0f3E1039F6;
	fma.rn.f32 	%f209, %f208, %f207, 0fBDF8CDCC;
	fma.rn.f32 	%f210, %f209, %f207, 0f3E0F2955;
	fma.rn.f32 	%f211, %f210, %f207, 0fBE2AD8B9;
	fma.rn.f32 	%f212, %f211, %f207, 0f3E4CED0B;
	fma.rn.f32 	%f213, %f212, %f207, 0fBE7FFF22;
	fma.rn.f32 	%f214, %f213, %f207, 0f3EAAAA78;
	fma.rn.f32 	%f215, %f214, %f207, 0fBF000000;
	mul.f32 	%f216, %f207, %f215;
	fma.rn.f32 	%f217, %f216, %f207, %f207;
	fma.rn.f32 	%f218, %f206, 0f3F317218, %f217;
	setp.gt.u32 	%p35, %r58, 2139095039;
	fma.rn.f32 	%f219, %f203, 0f7F800000, 0f7F800000;
	selp.f32 	%f220, %f219, %f218, %p35;
	sub.f32 	%f264, %f264, %f220;
	st.shared.f32 	[_ZZ40calculateBatchLossAccuracyMixedPrecisionP6__halfS0_PfPiiE10batch_loss], %f264;
$L__BB4_17:
	setp.leu.f32 	%p36, %f73, 0f3F000000;
	@%p36 bra 	$L__BB4_19;
	max.f32 	%f221, %f55, 0f33D6BF95;
	mov.b32 	%r62, %f221;
	add.s32 	%r63, %r62, -1059760811;
	and.b32  	%r64, %r63, -8388608;
	sub.s32 	%r65, %r62, %r64;
	mov.b32 	%f222, %r65;
	cvt.rn.f32.s32 	%f223, %r64;
	fma.rn.f32 	%f224, %f223, 0f34000000, 0f00000000;
	add.f32 	%f225, %f222, 0fBF800000;
	fma.rn.f32 	%f226, %f225, 0fBE055027, 0f3E1039F6;
	fma.rn.f32 	%f227, %f226, %f225, 0fBDF8CDCC;
	fma.rn.f32 	%f228, %f227, %f225, 0f3E0F2955;
	fma.rn.f32 	%f229, %f228, %f225, 0fBE2AD8B9;
	fma.rn.f32 	%f230, %f229, %f225, 0f3E4CED0B;
	fma.rn.f32 	%f231, %f230, %f225, 0fBE7FFF22;
	fma.rn.f32 	%f232, %f231, %f225, 0f3EAAAA78;
	fma.rn.f32 	%f233, %f232, %f225, 0fBF000000;
	mul.f32 	%f234, %f225, %f233;
	fma.rn.f32 	%f235, %f234, %f225, %f225;
	fma.rn.f32 	%f236, %f224, 0f3F317218, %f235;
	setp.gt.u32 	%p37, %r62, 2139095039;
	fma.rn.f32 	%f237, %f221, 0f7F800000, 0f7F800000;
	selp.f32 	%f238, %f237, %f236, %p37;
	sub.f32 	%f264, %f264, %f238;
	st.shared.f32 	[_ZZ40calculateBatchLossAccuracyMixedPrecisionP6__halfS0_PfPiiE10batch_loss], %f264;
$L__BB4_19:
	setp.leu.f32 	%p38, %f75, 0f3F000000;
	@%p38 bra 	$L__BB4_21;
	max.f32 	%f239, %f57, 0f33D6BF95;
	mov.b32 	%r66, %f239;
	add.s32 	%r67, %r66, -1059760811;
	and.b32  	%r68, %r67, -8388608;
	sub.s32 	%r69, %r66, %r68;
	mov.b32 	%f240, %r69;
	cvt.rn.f32.s32 	%f241, %r68;
	fma.rn.f32 	%f242, %f241, 0f34000000, 0f00000000;
	add.f32 	%f243, %f240, 0fBF800000;
	fma.rn.f32 	%f244, %f243, 0fBE055027, 0f3E1039F6;
	fma.rn.f32 	%f245, %f244, %f243, 0fBDF8CDCC;
	fma.rn.f32 	%f246, %f245, %f243, 0f3E0F2955;
	fma.rn.f32 	%f247, %f246, %f243, 0fBE2AD8B9;
	fma.rn.f32 	%f248, %f247, %f243, 0f3E4CED0B;
	fma.rn.f32 	%f249, %f248, %f243, 0fBE7FFF22;
	fma.rn.f32 	%f250, %f249, %f243, 0f3EAAAA78;
	fma.rn.f32 	%f251, %f250, %f243, 0fBF000000;
	mul.f32 	%f252, %f243, %f251;
	fma.rn.f32 	%f253, %f252, %f243, %f243;
	fma.rn.f32 	%f254, %f242, 0f3F317218, %f253;
	setp.gt.u32 	%p39, %r66, 2139095039;
	fma.rn.f32 	%f255, %f239, 0f7F800000, 0f7F800000;
	selp.f32 	%f256, %f255, %f254, %p39;
	sub.f32 	%f257, %f264, %f256;
	st.shared.f32 	[_ZZ40calculateBatchLossAccuracyMixedPrecisionP6__halfS0_PfPiiE10batch_loss], %f257;
$L__BB4_21:
	setp.gt.f32 	%p40, %f75, %f76;
	setp.leu.f32 	%p41, %f75, %f76;
	setp.gt.f32 	%p42, %f57, %f58;
	setp.eq.s32 	%p43, %r6, %r5;
	and.pred  	%p44, %p43, %p41;
	selp.u32 	%r70, -1, 0, %p44;
	selp.u32 	%r71, -1, 0, %p40;
	selp.b32 	%r72, %r71, %r70, %p42;
	and.b32  	%r73, %r72, 1;
	setp.eq.b32 	%p45, %r73, 1;
	not.pred 	%p46, %p45;
	@%p46 bra 	$L__BB4_23;
	mov.b32 	%r74, 1;
	st.shared.u32 	[_ZZ40calculateBatchLossAccuracyMixedPrecisionP6__halfS0_PfPiiE13batch_correct], %r74;
$L__BB4_23:
	bar.sync 	0;
	mov.u32 	%r83, %ntid.x;
	setp.lt.u32 	%p47, %r83, 2;
	@%p47 bra 	$L__BB4_27;
$L__BB4_24:
	shr.u32 	%r9, %r83, 1;
	setp.ge.u32 	%p48, %r1, %r9;
	@%p48 bra 	$L__BB4_26;
	shl.b32 	%r75, %r9, 2;
	add.s32 	%r76, %r3, %r75;
	ld.shared.f32 	%f258, [%r76];
	ld.shared.f32 	%f259, [%r3];
	add.f32 	%f260, %f258, %f259;
	st.shared.f32 	[%r3], %f260;
	add.s32 	%r77, %r4, %r75;
	ld.shared.u32 	%r78, [%r77];
	ld.shared.u32 	%r79, [%r4];
	add.s32 	%r80, %r79, %r78;
	st.shared.u32 	[%r4], %r80;
$L__BB4_26:
	bar.sync 	0;
	setp.gt.u32 	%p49, %r83, 3;
	mov.u32 	%r83, %r9;
	@%p49 bra 	$L__BB4_24;
$L__BB4_27:
	setp.ne.s32 	%p50, %r1, 0;
	@%p50 bra 	$L__BB4_29;
	ld.param.u64 	%rd47, [_Z40calculateBatchLossAccuracyMixedPrecisionP6__halfS0_PfPii_param_3];
	ld.param.u64 	%rd46, [_Z40calculateBatchLossAccuracyMixedPrecisionP6__halfS0_PfPii_param_2];
	ld.shared.f32 	%f261, [_ZZ40calculateBatchLossAccuracyMixedPrecisionP6__halfS0_PfPiiE10batch_loss];
	cvta.to.global.u64 	%rd42, %rd46;
	atom.global.add.f32 	%f262, [%rd42], %f261;
	ld.shared.u32 	%r81, [_ZZ40calculateBatchLossAccuracyMixedPrecisionP6__halfS0_PfPiiE13batch_correct];
	cvta.to.global.u64 	%rd43, %rd47;
	atom.global.add.u32 	%r82, [%rd43], %r81;
$L__BB4_29:
	ret;

}
	// .globl	_Z35batchComputeGradientsMixedPrecisionP6__halfS0_S0_S0_PfS1_S1_S1_S0_S0_i
.visible .entry _Z35batchComputeGradientsMixedPrecisionP6__halfS0_S0_S0_PfS1_S1_S1_S0_S0_i(
	.param .u64 .ptr .align 1 _Z35batchComputeGradientsMixedPrecisionP6__halfS0_S0_S0_PfS1_S1_S1_S0_S0_i_param_0,
	.param .u64 .ptr .align 1 _Z35batchComputeGradientsMixedPrecisionP6__halfS0_S0_S0_PfS1_S1_S1_S0_S0_i_param_1,
	.param .u64 .ptr .align 1 _Z35batchComputeGradientsMixedPrecisionP6__halfS0_S0_S0_PfS1_S1_S1_S0_S0_i_param_2,
	.param .u64 .ptr .align 1 _Z35batchComputeGradientsMixedPrecisionP6__halfS0_S0_S0_PfS1_S1_S1_S0_S0_i_param_3,
	.param .u64 .ptr .align 1 _Z35batchComputeGradientsMixedPrecisionP6__halfS0_S0_S0_PfS1_S1_S1_S0_S0_i_param_4,
	.param .u64 .ptr .align 1 _Z35batchComputeGradientsMixedPrecisionP6__halfS0_S0_S0_PfS1_S1_S1_S0_S0_i_param_5,
	.param .u64 .ptr .align 1 _Z35batchComputeGradientsMixedPrecisionP6__halfS0_S0_S0_PfS1_S1_S1_S0_S0_i_param_6,
	.param .u64 .ptr .align 1 _Z35batchComputeGradientsMixedPrecisionP6__halfS0_S0_S0_PfS1_S1_S1_S0_S0_i_param_7,
	.param .u64 .ptr .align 1 _Z35batchComputeGradientsMixedPrecisionP6__halfS0_S0_S0_PfS1_S1_S1_S0_S0_i_param_8,
	.param .u64 .ptr .align 1 _Z35batchComputeGradientsMixedPrecisionP6__halfS0_S0_S0_PfS1_S1_S1_S0_S0_i_param_9,
	.param .u32 _Z35batchComputeGradientsMixedPrecisionP6__halfS0_S0_S0_PfS1_S1_S1_S0_S0_i_param_10
)
{
	.reg .pred 	%p<35>;
	.reg .b16 	%rs<25>;
	.reg .b32 	%r<242>;
	.reg .b32 	%f<92>;
	.reg .b64 	%rd<119>;
	// demoted variable
	.shared .align 4 .b8 _ZZ35batchComputeGradientsMixedPrecisionP6__halfS0_S0_S0_PfS1_S1_S1_S0_S0_iE13output_errors[128];
	// demoted variable
	.shared .align 4 .b8 _ZZ35batchComputeGradientsMixedPrecisionP6__halfS0_S0_S0_PfS1_S1_S1_S0_S0_iE13hidden_errors[512];
	ld.param.u64 	%rd20, [_Z35batchComputeGradientsMixedPrecisionP6__halfS0_S0_S0_PfS1_S1_S1_S0_S0_i_param_0];
	ld.param.u64 	%rd21, [_Z35batchComputeGradientsMixedPrecisionP6__halfS0_S0_S0_PfS1_S1_S1_S0_S0_i_param_1];
	ld.param.u64 	%rd22, [_Z35batchComputeGradientsMixedPrecisionP6__halfS0_S0_S0_PfS1_S1_S1_S0_S0_i_param_2];
	ld.param.u64 	%rd24, [_Z35batchComputeGradientsMixedPrecisionP6__halfS0_S0_S0_PfS1_S1_S1_S0_S0_i_param_3];
	ld.param.u64 	%rd25, [_Z35batchComputeGradientsMixedPrecisionP6__halfS0_S0_S0_PfS1_S1_S1_S0_S0_i_param_4];
	ld.param.u64 	%rd23, [_Z35batchComputeGradientsMixedPrecisionP6__halfS0_S0_S0_PfS1_S1_S1_S0_S0_i_param_5];
	ld.param.u64 	%rd26, [_Z35batchComputeGradientsMixedPrecisionP6__halfS0_S0_S0_PfS1_S1_S1_S0_S0_i_param_6];
	ld.param.u64 	%rd27, [_Z35batchComputeGradientsMixedPrecisionP6__halfS0_S0_S0_PfS1_S1_S1_S0_S0_i_param_7];
	ld.param.u64 	%rd28, [_Z35batchComputeGradientsMixedPrecisionP6__halfS0_S0_S0_PfS1_S1_S1_S0_S0_i_param_8];
	ld.param.u32 	%r87, [_Z35batchComputeGradientsMixedPrecisionP6__halfS0_S0_S0_PfS1_S1_S1_S0_S0_i_param_10];
	cvta.to.global.u64 	%rd1, %rd25;
	cvta.to.global.u64 	%rd2, %rd28;
	cvta.to.global.u64 	%rd3, %rd27;
	cvta.to.global.u64 	%rd4, %rd26;
	cvta.to.global.u64 	%rd5, %rd24;
	mov.u32 	%r240, %tid.x;
	mov.u32 	%r2, %ctaid.x;
	setp.ge.s32 	%p1, %r2, %r87;
	@%p1 bra 	$L__BB5_35;
	cvta.to.global.u64 	%rd6, %rd22;
	shl.b32 	%r3, %r2, 7;
	mul.lo.s32 	%r4, %r2, 784;
	setp.gt.u32 	%p2, %r240, 9;
	@%p2 bra 	$L__BB5_3;
	mad.lo.s32 	%r88, %r2, 10, %r240;
	cvta.to.global.u64 	%rd29, %rd20;
	mul.wide.u32 	%rd30, %r88, 2;
	add.s64 	%rd31, %rd29, %rd30;
	ld.global.u16 	%rs1, [%rd31];
	// begin inline asm
	{  cvt.f32.f16 %f2, %rs1;}

	// end inline asm
	cvta.to.global.u64 	%rd32, %rd21;
	add.s64 	%rd33, %rd32, %rd30;
	ld.global.u16 	%rs2, [%rd33];
	// begin inline asm
	{  cvt.f32.f16 %f3, %rs2;}

	// end inline asm
	sub.f32 	%f4, %f2, %f3;
	shl.b32 	%r89, %r240, 2;
	mov.u32 	%r90, _ZZ35batchComputeGradientsMixedPrecisionP6__halfS0_S0_S0_PfS1_S1_S1_S0_S0_iE13output_errors;
	add.s32 	%r91, %r90, %r89;
	st.shared.f32 	[%r91], %f4;
	cvta.to.global.u64 	%rd34, %rd23;
	mul.wide.u32 	%rd35, %r240, 4;
	add.s64 	%rd36, %rd34, %rd35;
	atom.global.add.f32 	%f5, [%rd36], %f4;
$L__BB5_3:
	mul.wide.u32 	%rd37, %r3, 2;
	add.s64 	%rd7, %rd6, %rd37;
	bar.sync 	0;
	mov.u32 	%r5, %ntid.x;
	add.s32 	%r6, %r240, %r5;
	max.u32 	%r92, %r6, 1280;
	setp.lt.u32 	%p3, %r6, 1280;
	selp.u32 	%r93, 1, 0, %p3;
	add.s32 	%r94, %r6, %r93;
	sub.s32 	%r95, %r92, %r94;
	div.u32 	%r96, %r95, %r5;
	add.s32 	%r7, %r96, %r93;
	and.b32  	%r97, %r7, 3;
	setp.eq.s32 	%p4, %r97, 3;
	mov.u32 	%r217, %r240;
	@%p4 bra 	$L__BB5_6;
	add.s32 	%r99, %r7, 1;
	and.b32  	%r8, %r99, 3;
	mov.b32 	%r216, 0;
	mov.u32 	%r217, %r240;
$L__BB5_5:
	.pragma "nounroll";
	mul.wide.u32 	%rd38, %r217, 4;
	add.s64 	%rd39, %rd1, %rd38;
	shr.u32 	%r100, %r217, 5;
	and.b32  	%r101, %r100, 134217724;
	mov.u32 	%r102, _ZZ35batchComputeGradientsMixedPrecisionP6__halfS0_S0_S0_PfS1_S1_S1_S0_S0_iE13output_errors;
	add.s32 	%r103, %r102, %r101;
	ld.shared.f32 	%f7, [%r103];
	mul.wide.u32 	%rd40, %r217, 2;
	and.b64  	%rd41, %rd40, 254;
	add.s64 	%rd42, %rd7, %rd41;
	ld.global.u16 	%rs3, [%rd42];
	// begin inline asm
	{  cvt.f32.f16 %f6, %rs3;}

	// end inline asm
	mul.f32 	%f8, %f7, %f6;
	atom.global.add.f32 	%f9, [%rd39], %f8;
	add.s32 	%r217, %r217, %r5;
	add.s32 	%r216, %r216, 1;
	setp.ne.s32 	%p5, %r216, %r8;
	@%p5 bra 	$L__BB5_5;
$L__BB5_6:
	setp.lt.u32 	%p6, %r7, 3;
	@%p6 bra 	$L__BB5_7;
	bra.uni 	$L__BB5_36;
$L__BB5_7:
	setp.gt.u32 	%p8, %r240, 127;
	@%p8 bra 	$L__BB5_13;
	max.u32 	%r120, %r6, 128;
	setp.lt.u32 	%p9, %r6, 128;
	selp.u32 	%r121, 1, 0, %p9;
	add.s32 	%r122, %r6, %r121;
	sub.s32 	%r123, %r120, %r122;
	div.u32 	%r124, %r123, %r5;
	add.s32 	%r14, %r124, %r121;
	and.b32  	%r125, %r14, 3;
	setp.eq.s32 	%p10, %r125, 3;
	mov.u32 	%r220, %r240;
	@%p10 bra 	$L__BB5_11;
	add.s32 	%r127, %r14, 1;
	and.b32  	%r15, %r127, 3;
	mov.b32 	%r219, 0;
	mov.u32 	%r220, %r240;
$L__BB5_10:
	.pragma "nounroll";
	shl.b32 	%r128, %r220, 2;
	mov.u32 	%r129, _ZZ35batchComputeGradientsMixedPrecisionP6__halfS0_S0_S0_PfS1_S1_S1_S0_S0_iE13hidden_errors;
	add.s32 	%r130, %r129, %r128;
	mov.b32 	%r131, 0;
	st.shared.u32 	[%r130], %r131;
	add.s32 	%r220, %r220, %r5;
	add.s32 	%r219, %r219, 1;
	setp.ne.s32 	%p11, %r219, %r15;
	@%p11 bra 	$L__BB5_10;
$L__BB5_11:
	setp.lt.u32 	%p12, %r14, 3;
	@%p12 bra 	$L__BB5_13;
$L__BB5_12:
	shl.b32 	%r132, %r220, 2;
	mov.u32 	%r133, _ZZ35batchComputeGradientsMixedPrecisionP6__halfS0_S0_S0_PfS1_S1_S1_S0_S0_iE13hidden_errors;
	add.s32 	%r134, %r133, %r132;
	mov.b32 	%r135, 0;
	st.shared.u32 	[%r134], %r135;
	shl.b32 	%r136, %r5, 2;
	add.s32 	%r137, %r134, %r136;
	st.shared.u32 	[%r137], %r135;
	add.s32 	%r138, %r137, %r136;
	st.shared.u32 	[%r138], %r135;
	add.s32 	%r139, %r138, %r136;
	st.shared.u32 	[%r139], %r135;
	add.s32 	%r220, %r136, %r220;
	setp.lt.u32 	%p13, %r220, 128;
	@%p13 bra 	$L__BB5_12;
$L__BB5_13:
	bar.sync 	0;
	max.u32 	%r141, %r6, 128;
	setp.lt.u32 	%p14, %r6, 128;
	selp.u32 	%r142, 1, 0, %p14;
	add.s32 	%r143, %r6, %r142;
	sub.s32 	%r144, %r141, %r143;
	div.u32 	%r145, %r144, %r5;
	add.s32 	%r25, %r145, %r142;
	and.b32  	%r26, %r25, 3;
	shl.b32 	%r146, %r240, 2;
	mov.u32 	%r147, _ZZ35batchComputeGradientsMixedPrecisionP6__halfS0_S0_S0_PfS1_S1_S1_S0_S0_iE13hidden_errors;
	add.s32 	%r27, %r147, %r146;
	shl.b32 	%r28, %r5, 2;
	add.s32 	%r29, %r27, %r28;
	add.s32 	%r30, %r6, %r5;
	shl.b32 	%r31, %r5, 4;
	shl.b32 	%r32, %r5, 3;
	mul.lo.s32 	%r33, %r5, 12;
	shl.b32 	%r34, %r5, 1;
	mul.lo.s32 	%r35, %r5, 3;
	mul.wide.u32 	%rd8, %r5, 8;
	mov.b32 	%r223, 0;
$L__BB5_14:
	setp.gt.u32 	%p15, %r240, 127;
	@%p15 bra 	$L__BB5_22;
	setp.eq.s32 	%p16, %r26, 3;
	shl.b32 	%r148, %r223, 2;
	mov.u32 	%r149, _ZZ35batchComputeGradientsMixedPrecisionP6__halfS0_S0_S0_PfS1_S1_S1_S0_S0_iE13output_errors;
	add.s32 	%r150, %r149, %r148;
	ld.shared.f32 	%f1, [%r150];
	shl.b32 	%r37, %r223, 7;
	mov.u32 	%r224, %r240;
	@%p16 bra 	$L__BB5_19;
	setp.eq.s32 	%p17, %r26, 0;
	add.s32 	%r38, %r37, %r240;
	mul.wide.u32 	%rd63, %r38, 2;
	add.s64 	%rd64, %rd2, %rd63;
	ld.global.u16 	%rs8, [%rd64];
	// begin inline asm
	{  cvt.f32.f16 %f26, %rs8;}

	// end inline asm
	ld.shared.f32 	%f27, [%r27];
	fma.rn.f32 	%f28, %f1, %f26, %f27;
	st.shared.f32 	[%r27], %f28;
	mov.u32 	%r224, %r6;
	@%p17 bra 	$L__BB5_19;
	setp.eq.s32 	%p18, %r26, 1;
	add.s32 	%r39, %r38, %r5;
	mul.wide.u32 	%rd65, %r39, 2;
	add.s64 	%rd66, %rd2, %rd65;
	ld.global.u16 	%rs9, [%rd66];
	// begin inline asm
	{  cvt.f32.f16 %f29, %rs9;}

	// end inline asm
	ld.shared.f32 	%f30, [%r29];
	fma.rn.f32 	%f31, %f1, %f29, %f30;
	st.shared.f32 	[%r29], %f31;
	mov.u32 	%r224, %r30;
	@%p18 bra 	$L__BB5_19;
	add.s32 	%r224, %r30, %r5;
	add.s32 	%r151, %r39, %r5;
	mul.wide.u32 	%rd67, %r151, 2;
	add.s64 	%rd68, %rd2, %rd67;
	ld.global.u16 	%rs10, [%rd68];
	// begin inline asm
	{  cvt.f32.f16 %f32, %rs10;}

	// end inline asm
	add.s32 	%r152, %r29, %r28;
	ld.shared.f32 	%f33, [%r152];
	fma.rn.f32 	%f34, %f1, %f32, %f33;
	st.shared.f32 	[%r152], %f34;
$L__BB5_19:
	setp.lt.u32 	%p19, %r25, 3;
	@%p19 bra 	$L__BB5_22;
	shl.b32 	%r153, %r224, 2;
	mov.u32 	%r154, _ZZ35batchComputeGradientsMixedPrecisionP6__halfS0_S0_S0_PfS1_S1_S1_S0_S0_iE13hidden_errors;
	add.s32 	%r228, %r154, %r153;
	add.s32 	%r155, %r224, %r37;
	add.s32 	%r227, %r155, %r5;
	add.s32 	%r226, %r155, %r34;
	add.s32 	%r225, %r155, %r35;
	mul.wide.u32 	%rd69, %r155, 2;
	add.s64 	%rd116, %rd2, %rd69;
$L__BB5_21:
	mul.wide.u32 	%rd70, %r227, 2;
	add.s64 	%rd71, %rd2, %rd70;
	mul.wide.u32 	%rd72, %r226, 2;
	add.s64 	%rd73, %rd2, %rd72;
	mul.wide.u32 	%rd74, %r225, 2;
	add.s64 	%rd75, %rd2, %rd74;
	ld.global.u16 	%rs11, [%rd116];
	// begin inline asm
	{  cvt.f32.f16 %f35, %rs11;}

	// end inline asm
	ld.shared.f32 	%f39, [%r228];
	fma.rn.f32 	%f40, %f1, %f35, %f39;
	st.shared.f32 	[%r228], %f40;
	ld.global.u16 	%rs12, [%rd71];
	// begin inline asm
	{  cvt.f32.f16 %f36, %rs12;}

	// end inline asm
	add.s32 	%r156, %r228, %r28;
	ld.shared.f32 	%f41, [%r156];
	fma.rn.f32 	%f42, %f1, %f36, %f41;
	st.shared.f32 	[%r156], %f42;
	ld.global.u16 	%rs13, [%rd73];
	// begin inline asm
	{  cvt.f32.f16 %f37, %rs13;}

	// end inline asm
	add.s32 	%r157, %r228, %r32;
	ld.shared.f32 	%f43, [%r157];
	fma.rn.f32 	%f44, %f1, %f37, %f43;
	st.shared.f32 	[%r157], %f44;
	ld.global.u16 	%rs14, [%rd75];
	// begin inline asm
	{  cvt.f32.f16 %f38, %rs14;}

	// end inline asm
	add.s32 	%r158, %r228, %r33;
	ld.shared.f32 	%f45, [%r158];
	fma.rn.f32 	%f46, %f1, %f38, %f45;
	st.shared.f32 	[%r158], %f46;
	add.s32 	%r224, %r224, %r28;
	add.s32 	%r228, %r228, %r31;
	add.s32 	%r227, %r227, %r28;
	add.s32 	%r226, %r226, %r28;
	add.s32 	%r225, %r225, %r28;
	add.s64 	%rd116, %rd116, %rd8;
	setp.lt.u32 	%p20, %r224, 128;
	@%p20 bra 	$L__BB5_21;
$L__BB5_22:
	add.s32 	%r223, %r223, 1;
	setp.ne.s32 	%p21, %r223, 10;
	@%p21 bra 	$L__BB5_14;
	setp.gt.u32 	%p22, %r240, 127;
	bar.sync 	0;
	@%p22 bra 	$L__BB5_30;
	setp.eq.s32 	%p23, %r26, 3;
	mov.u32 	%r237, %r240;
	@%p23 bra 	$L__BB5_27;
	add.s32 	%r159, %r25, 1;
	and.b32  	%r160, %r159, 3;
	shl.b32 	%r161, %r240, 2;
	mov.u32 	%r162, _ZZ35batchComputeGradientsMixedPrecisionP6__halfS0_S0_S0_PfS1_S1_S1_S0_S0_iE13hidden_errors;
	add.s32 	%r231, %r162, %r161;
	mul.wide.u32 	%rd76, %r240, 4;
	add.s64 	%rd118, %rd3, %rd76;
	mul.wide.u32 	%rd13, %r5, 4;
	mul.wide.u32 	%rd77, %r240, 2;
	mul.wide.u32 	%rd78, %r3, 2;
	add.s64 	%rd79, %rd77, %rd78;
	add.s64 	%rd117, %rd6, %rd79;
	mul.wide.u32 	%rd15, %r5, 2;
	neg.s32 	%r230, %r160;
	mad.lo.s32 	%r237, %r5, %r160, %r240;
$L__BB5_26:
	.pragma "nounroll";
	ld.global.u16 	%rs15, [%rd117];
	// begin inline asm
	{  cvt.f32.f16 %f47, %rs15;}

	// end inline asm
	setp.gt.f32 	%p24, %f47, 0f00000000;
	selp.f32 	%f48, 0f3F800000, 0f00000000, %p24;
	ld.shared.f32 	%f49, [%r231];
	mul.f32 	%f50, %f49, %f48;
	st.shared.f32 	[%r231], %f50;
	atom.global.add.f32 	%f51, [%rd118], %f50;
	add.s32 	%r231, %r231, %r28;
	add.s64 	%rd118, %rd118, %rd13;
	add.s64 	%rd117, %rd117, %rd15;
	add.s32 	%r230, %r230, 1;
	setp.ne.s32 	%p25, %r230, 0;
	@%p25 bra 	$L__BB5_26;
$L__BB5_27:
	setp.lt.u32 	%p26, %r25, 3;
	@%p26 bra 	$L__BB5_30;
	add.s32 	%r236, %r237, %r34;
	add.s32 	%r235, %r237, %r35;
	add.s32 	%r234, %r5, %r237;
	shl.b32 	%r163, %r237, 2;
	mov.u32 	%r164, _ZZ35batchComputeGradientsMixedPrecisionP6__halfS0_S0_S0_PfS1_S1_S1_S0_S0_iE13hidden_errors;
	add.s32 	%r233, %r164, %r163;
$L__BB5_29:
	mul.wide.u32 	%rd80, %r237, 2;
	add.s64 	%rd81, %rd7, %rd80;
	ld.global.u16 	%rs16, [%rd81];
	// begin inline asm
	{  cvt.f32.f16 %f52, %rs16;}

	// end inline asm
	setp.gt.f32 	%p27, %f52, 0f00000000;
	selp.f32 	%f56, 0f3F800000, 0f00000000, %p27;
	ld.shared.f32 	%f57, [%r233];
	mul.f32 	%f58, %f57, %f56;
	st.shared.f32 	[%r233], %f58;
	mul.wide.u32 	%rd82, %r237, 4;
	add.s64 	%rd83, %rd3, %rd82;
	atom.global.add.f32 	%f59, [%rd83], %f58;
	add.s32 	%r165, %r237, %r5;
	mul.wide.u32 	%rd84, %r234, 2;
	add.s64 	%rd85, %rd7, %rd84;
	ld.global.u16 	%rs17, [%rd85];
	// begin inline asm
	{  cvt.f32.f16 %f53, %rs17;}

	// end inline asm
	setp.gt.f32 	%p28, %f53, 0f00000000;
	selp.f32 	%f60, 0f3F800000, 0f00000000, %p28;
	add.s32 	%r166, %r233, %r28;
	ld.shared.f32 	%f61, [%r166];
	mul.f32 	%f62, %f61, %f60;
	st.shared.f32 	[%r166], %f62;
	mul.wide.u32 	%rd86, %r234, 4;
	add.s64 	%rd87, %rd3, %rd86;
	atom.global.add.f32 	%f63, [%rd87], %f62;
	add.s32 	%r167, %r165, %r5;
	mul.wide.u32 	%rd88, %r236, 2;
	add.s64 	%rd89, %rd7, %rd88;
	ld.global.u16 	%rs18, [%rd89];
	// begin inline asm
	{  cvt.f32.f16 %f54, %rs18;}

	// end inline asm
	setp.gt.f32 	%p29, %f54, 0f00000000;
	selp.f32 	%f64, 0f3F800000, 0f00000000, %p29;
	add.s32 	%r168, %r233, %r32;
	ld.shared.f32 	%f65, [%r168];
	mul.f32 	%f66, %f65, %f64;
	st.shared.f32 	[%r168], %f66;
	mul.wide.u32 	%rd90, %r236, 4;
	add.s64 	%rd91, %rd3, %rd90;
	atom.global.add.f32 	%f67, [%rd91], %f66;
	add.s32 	%r169, %r167, %r5;
	mul.wide.u32 	%rd92, %r235, 2;
	add.s64 	%rd93, %rd7, %rd92;
	ld.global.u16 	%rs19, [%rd93];
	// begin inline asm
	{  cvt.f32.f16 %f55, %rs19;}

	// end inline asm
	setp.gt.f32 	%p30, %f55, 0f00000000;
	selp.f32 	%f68, 0f3F800000, 0f00000000, %p30;
	add.s32 	%r170, %r233, %r33;
	ld.shared.f32 	%f69, [%r170];
	mul.f32 	%f70, %f69, %f68;
	st.shared.f32 	[%r170], %f70;
	mul.wide.u32 	%rd94, %r235, 4;
	add.s64 	%rd95, %rd3, %rd94;
	atom.global.add.f32 	%f71, [%rd95], %f70;
	add.s32 	%r237, %r169, %r5;
	add.s32 	%r236, %r236, %r28;
	add.s32 	%r235, %r235, %r28;
	add.s32 	%r234, %r234, %r28;
	add.s32 	%r233, %r233, %r31;
	setp.lt.u32 	%p31, %r237, 128;
	@%p31 bra 	$L__BB5_29;
$L__BB5_30:
	bar.sync 	0;
	sub.s32 	%r171, 100351, %r6;
	div.u32 	%r172, %r171, %r5;
	and.b32  	%r79, %r172, 3;
	setp.eq.s32 	%p32, %r79, 2;
	@%p32 bra 	$L__BB5_33;
	mov.b32 	%r239, 0;
	mov.u32 	%r179, _ZZ35batchComputeGradientsMixedPrecisionP6__halfS0_S0_S0_PfS1_S1_S1_S0_S0_iE13hidden_errors;
$L__BB5_32:
	.pragma "nounroll";
	mul.hi.u32 	%r174, %r240, 1402438301;
	shr.u32 	%r175, %r174, 8;
	mul.lo.s32 	%r176, %r175, 784;
	sub.s32 	%r177, %r240, %r176;
	mul.wide.u32 	%rd96, %r240, 4;
	add.s64 	%rd97, %rd4, %rd96;
	shl.b32 	%r178, %r175, 2;
	add.s32 	%r180, %r179, %r178;
	ld.shared.f32 	%f73, [%r180];
	add.s32 	%r181, %r177, %r4;
	mul.wide.u32 	%rd98, %r181, 2;
	add.s64 	%rd99, %rd5, %rd98;
	ld.global.u16 	%rs20, [%rd99];
	// begin inline asm
	{  cvt.f32.f16 %f72, %rs20;}

	// end inline asm
	mul.f32 	%f74, %f73, %f72;
	atom.global.add.f32 	%f75, [%rd97], %f74;
	add.s32 	%r240, %r240, %r5;
	add.s32 	%r239, %r239, 1;
	xor.b32  	%r182, %r79, %r239;
	setp.ne.s32 	%p33, %r182, 2;
	@%p33 bra 	$L__BB5_32;
$L__BB5_33:
	mov.u32 	%r188, _ZZ35batchComputeGradientsMixedPrecisionP6__halfS0_S0_S0_PfS1_S1_S1_S0_S0_iE13hidden_errors;
$L__BB5_34:
	mul.hi.u32 	%r183, %r240, 1402438301;
	shr.u32 	%r184, %r183, 8;
	mul.lo.s32 	%r185, %r184, 784;
	sub.s32 	%r186, %r240, %r185;
	mul.wide.u32 	%rd100, %r240, 4;
	add.s64 	%rd101, %rd4, %rd100;
	shl.b32 	%r187, %r184, 2;
	add.s32 	%r189, %r188, %r187;
	ld.shared.f32 	%f80, [%r189];
	add.s32 	%r190, %r186, %r4;
	mul.wide.u32 	%rd102, %r190, 2;
	add.s64 	%rd103, %rd5, %rd102;
	ld.global.u16 	%rs21, [%rd103];
	// begin inline asm
	{  cvt.f32.f16 %f76, %rs21;}

	// end inline asm
	mul.f32 	%f81, %f80, %f76;
	atom.global.add.f32 	%f82, [%rd101], %f81;
	add.s32 	%r191, %r240, %r5;
	mul.hi.u32 	%r192, %r191, 1402438301;
	shr.u32 	%r193, %r192, 8;
	mul.lo.s32 	%r194, %r193, 784;
	sub.s32 	%r195, %r191, %r194;
	mul.wide.u32 	%rd104, %r191, 4;
	add.s64 	%rd105, %rd4, %rd104;
	shl.b32 	%r196, %r193, 2;
	add.s32 	%r197, %r188, %r196;
	ld.shared.f32 	%f83, [%r197];
	add.s32 	%r198, %r195, %r4;
	mul.wide.u32 	%rd106, %r198, 2;
	add.s64 	%rd107, %rd5, %rd106;
	ld.global.u16 	%rs22, [%rd107];
	// begin inline asm
	{  cvt.f32.f16 %f77, %rs22;}

	// end inline asm
	mul.f32 	%f84, %f83, %f77;
	atom.global.add.f32 	%f85, [%rd105], %f84;
	add.s32 	%r199, %r191, %r5;
	mul.hi.u32 	%r200, %r199, 1402438301;
	shr.u32 	%r201, %r200, 8;
	mul.lo.s32 	%r202, %r201, 784;
	sub.s32 	%r203, %r199, %r202;
	mul.wide.u32 	%rd108, %r199, 4;
	add.s64 	%rd109, %rd4, %rd108;
	shl.b32 	%r204, %r201, 2;
	add.s32 	%r205, %r188, %r204;
	ld.shared.f32 	%f86, [%r205];
	add.s32 	%r206, %r203, %r4;
	mul.wide.u32 	%rd110, %r206, 2;
	add.s64 	%rd111, %rd5, %rd110;
	ld.global.u16 	%rs23, [%rd111];
	// begin inline asm
	{  cvt.f32.f16 %f78, %rs23;}

	// end inline asm
	mul.f32 	%f87, %f86, %f78;
	atom.global.add.f32 	%f88, [%rd109], %f87;
	add.s32 	%r207, %r199, %r5;
	mul.hi.u32 	%r208, %r207, 1402438301;
	shr.u32 	%r209, %r208, 8;
	mul.lo.s32 	%r210, %r209, 784;
	sub.s32 	%r211, %r207, %r210;
	mul.wide.u32 	%rd112, %r207, 4;
	add.s64 	%rd113, %rd4, %rd112;
	shl.b32 	%r212, %r209, 2;
	add.s32 	%r213, %r188, %r212;
	ld.shared.f32 	%f89, [%r213];
	add.s32 	%r214, %r211, %r4;
	mul.wide.u32 	%rd114, %r214, 2;
	add.s64 	%rd115, %rd5, %rd114;
	ld.global.u16 	%rs24, [%rd115];
	// begin inline asm
	{  cvt.f32.f16 %f79, %rs24;}

	// end inline asm
	mul.f32 	%f90, %f89, %f79;
	atom.global.add.f32 	%f91, [%rd113], %f90;
	add.s32 	%r240, %r207, %r5;
	setp.lt.u32 	%p34, %r240, 100352;
	@%p34 bra 	$L__BB5_34;
$L__BB5_35:
	ret;
$L__BB5_36:
	mul.wide.u32 	%rd43, %r217, 4;
	add.s64 	%rd44, %rd1, %rd43;
	shr.u32 	%r104, %r217, 5;
	and.b32  	%r105, %r104, 134217724;
	mov.u32 	%r106, _ZZ35batchComputeGradientsMixedPrecisionP6__halfS0_S0_S0_PfS1_S1_S1_S0_S0_iE13output_errors;
	add.s32 	%r107, %r106, %r105;
	ld.shared.f32 	%f14, [%r107];
	mul.wide.u32 	%rd45, %r217, 2;
	and.b64  	%rd46, %rd45, 254;
	add.s64 	%rd47, %rd7, %rd46;
	ld.global.u16 	%rs4, [%rd47];
	// begin inline asm
	{  cvt.f32.f16 %f10, %rs4;}

	// end inline asm
	mul.f32 	%f15, %f14, %f10;
	atom.global.add.f32 	%f16, [%rd44], %f15;
	add.s32 	%r108, %r217, %r5;
	mul.wide.u32 	%rd48, %r108, 4;
	add.s64 	%rd49, %rd1, %rd48;
	shr.u32 	%r109, %r108, 5;
	and.b32  	%r110, %r109, 134217724;
	add.s32 	%r111, %r106, %r110;
	ld.shared.f32 	%f17, [%r111];
	mul.wide.u32 	%rd50, %r108, 2;
	and.b64  	%rd51, %rd50, 254;
	add.s64 	%rd52, %rd7, %rd51;
	ld.global.u16 	%rs5, [%rd52];
	// begin inline asm
	{  cvt.f32.f16 %f11, %rs5;}

	// end inline asm
	mul.f32 	%f18, %f17, %f11;
	atom.global.add.f32 	%f19, [%rd49], %f18;
	add.s32 	%r112, %r108, %r5;
	mul.wide.u32 	%rd53, %r112, 4;
	add.s64 	%rd54, %rd1, %rd53;
	shr.u32 	%r113, %r112, 5;
	and.b32  	%r114, %r113, 134217724;
	add.s32 	%r115, %r106, %r114;
	ld.shared.f32 	%f20, [%r115];
	mul.wide.u32 	%rd55, %r112, 2;
	and.b64  	%rd56, %rd55, 254;
	add.s64 	%rd57, %rd7, %rd56;
	ld.global.u16 	%rs6, [%rd57];
	// begin inline asm
	{  cvt.f32.f16 %f12, %rs6;}

	// end inline asm
	mul.f32 	%f21, %f20, %f12;
	atom.global.add.f32 	%f22, [%rd54], %f21;
	add.s32 	%r116, %r112, %r5;
	mul.wide.u32 	%rd58, %r116, 4;
	add.s64 	%rd59, %rd1, %rd58;
	shr.u32 	%r117, %r116, 5;
	and.b32  	%r118, %r117, 134217724;
	add.s32 	%r119, %r106, %r118;
	ld.shared.f32 	%f23, [%r119];
	mul.wide.u32 	%rd60, %r116, 2;
	and.b64  	%rd61, %rd60, 254;
	add.s64 	%rd62, %rd7, %rd61;
	ld.global.u16 	%rs7, [%rd62];
	// begin inline asm
	{  cvt.f32.f16 %f13, %rs7;}

	// end inline asm
	mul.f32 	%f24, %f23, %f13;
	atom.global.add.f32 	%f25, [%rd59], %f24;
	add.s32 	%r217, %r116, %r5;
	setp.lt.u32 	%p7, %r217, 1280;
	@%p7 bra 	$L__BB5_36;
	bra.uni 	$L__BB5_7;

}
	// .globl	_Z30batchUpdateParametersOptimizedPfS_S_S_iifi
.visible .entry _Z30batchUpdateParametersOptimizedPfS_S_S_iifi(
	.param .u64 .ptr .align 1 _Z30batchUpdateParametersOptimizedPfS_S_S_iifi_param_0,
	.param .u64 .ptr .align 1 _Z30batchUpdateParametersOptimizedPfS_S_S_iifi_param_1,
	.param .u64 .ptr .align 1 _Z30batchUpdateParametersOptimizedPfS_S_S_iifi_param_2,
	.param .u64 .ptr .align 1 _Z30batchUpdateParametersOptimizedPfS_S_S_iifi_param_3,
	.param .u32 _Z30batchUpdateParametersOptimizedPfS_S_S_iifi_param_4,
	.param .u32 _Z30batchUpdateParametersOptimizedPfS_S_S_iifi_param_5,
	.param .f32 _Z30batchUpdateParametersOptimizedPfS_S_S_iifi_param_6,
	.param .u32 _Z30batchUpdateParametersOptimizedPfS_S_S_iifi_param_7
)
{
	.reg .pred 	%p<4>;
	.reg .b32 	%r<16>;
	.reg .b32 	%f<14>;
	.reg .b64 	%rd<15>;

	ld.param.u64 	%rd3, [_Z30batchUpdateParametersOptimizedPfS_S_S_iifi_param_0];
	ld.param.u64 	%rd4, [_Z30batchUpdateParametersOptimizedPfS_S_S_iifi_param_1];
	ld.param.u64 	%rd5, [_Z30batchUpdateParametersOptimizedPfS_S_S_iifi_param_2];
	ld.param.u64 	%rd6, [_Z30batchUpdateParametersOptimizedPfS_S_S_iifi_param_3];
	ld.param.u32 	%r7, [_Z30batchUpdateParametersOptimizedPfS_S_S_iifi_param_4];
	ld.param.u32 	%r9, [_Z30batchUpdateParametersOptimizedPfS_S_S_iifi_param_5];
	ld.param.f32 	%f2, [_Z30batchUpdateParametersOptimizedPfS_S_S_iifi_param_6];
	ld.param.u32 	%r8, [_Z30batchUpdateParametersOptimizedPfS_S_S_iifi_param_7];
	mov.u32 	%r10, %tid.x;
	mov.u32 	%r11, %ctaid.x;
	mov.u32 	%r1, %ntid.x;
	mad.lo.s32 	%r2, %r11, %r1, %r10;
	mul.lo.s32 	%r3, %r9, %r7;
	setp.ge.s32 	%p1, %r2, %r3;
	@%p1 bra 	$L__BB6_3;
	cvt.rn.f32.s32 	%f3, %r8;
	div.rn.f32 	%f1, %f2, %f3;
	mov.u32 	%r12, %nctaid.x;
	mul.lo.s32 	%r4, %r1, %r12;
	cvta.to.global.u64 	%rd1, %rd5;
	cvta.to.global.u64 	%rd2, %rd3;
	mov.u32 	%r15, %r2;
$L__BB6_2:
	mul.wide.s32 	%rd7, %r15, 4;
	add.s64 	%rd8, %rd1, %rd7;
	ld.global.f32 	%f4, [%rd8];
	mul.f32 	%f5, %f1, %f4;
	add.s64 	%rd9, %rd2, %rd7;
	ld.global.f32 	%f6, [%rd9];
	sub.f32 	%f7, %f6, %f5;
	st.global.f32 	[%rd9], %f7;
	mov.b32 	%r13, 0;
	st.global.u32 	[%rd8], %r13;
	add.s32 	%r15, %r15, %r4;
	setp.lt.s32 	%p2, %r15, %r3;
	@%p2 bra 	$L__BB6_2;
$L__BB6_3:
	setp.ge.s32 	%p3, %r2, %r7;
	@%p3 bra 	$L__BB6_5;
	cvt.rn.f32.s32 	%f8, %r8;
	div.rn.f32 	%f9, %f2, %f8;
	cvta.to.global.u64 	%rd10, %rd6;
	mul.wide.s32 	%rd11, %r2, 4;
	add.s64 	%rd12, %rd10, %rd11;
	ld.global.f32 	%f10, [%rd12];
	mul.f32 	%f11, %f9, %f10;
	cvta.to.global.u64 	%rd13, %rd4;
	add.s64 	%rd14, %rd13, %rd11;
	ld.global.f32 	%f12, [%rd14];
	sub.f32 	%f13, %f12, %f11;
	st.global.f32 	[%rd14], %f13;
	mov.b32 	%r14, 0;
	st.global.u32 	[%rd12], %r14;
$L__BB6_5:
	ret;

}
	// .globl	_Z37batchSoftmaxSmallKernelMixedPrecisionP6__halfii
.visible .entry _Z37batchSoftmaxSmallKernelMixedPrecisionP6__halfii(
	.param .u64 .ptr .align 1 _Z37batchSoftmaxSmallKernelMixedPrecisionP6__halfii_param_0,
	.param .u32 _Z37batchSoftmaxSmallKernelMixedPrecisionP6__halfii_param_1,
	.param .u32 _Z37batchSoftmaxSmallKernelMixedPrecisionP6__halfii_param_2
)
{
	.reg .pred 	%p<25>;
	.reg .b16 	%rs<3>;
	.reg .b32 	%r<95>;
	.reg .b32 	%f<181>;
	.reg .b64 	%rd<8>;
	// demoted variable
	.shared .align 4 .b8 _ZZ37batchSoftmaxSmallKernelMixedPrecisionP6__halfiiE4data[128];
	// demoted variable
	.shared .align 4 .f32 _ZZ37batchSoftmaxSmallKernelMixedPrecisionP6__halfiiE7max_val;
	// demoted variable
	.shared .align 4 .f32 _ZZ37batchSoftmaxSmallKernelMixedPrecisionP6__halfiiE7sum_val;
	ld.param.u64 	%rd2, [_Z37batchSoftmaxSmallKernelMixedPrecisionP6__halfii_param_0];
	ld.param.u32 	%r47, [_Z37batchSoftmaxSmallKernelMixedPrecisionP6__halfii_param_1];
	ld.param.u32 	%r48, [_Z37batchSoftmaxSmallKernelMixedPrecisionP6__halfii_param_2];
	mov.u32 	%r1, %ctaid.x;
	mov.u32 	%r2, %tid.x;
	setp.ge.s32 	%p1, %r1, %r48;
	@%p1 bra 	$L__BB7_38;
	cvta.to.global.u64 	%rd3, %rd2;
	mul.lo.s32 	%r49, %r47, %r1;
	cvt.s64.s32 	%rd4, %r49;
	setp.ge.s32 	%p2, %r2, %r47;
	cvt.u64.u32 	%rd5, %r2;
	add.s64 	%rd6, %rd4, %rd5;
	shl.b64 	%rd7, %rd6, 1;
	add.s64 	%rd1, %rd3, %rd7;
	shl.b32 	%r50, %r2, 2;
	mov.u32 	%r51, _ZZ37batchSoftmaxSmallKernelMixedPrecisionP6__halfiiE4data;
	add.s32 	%r3, %r51, %r50;
	@%p2 bra 	$L__BB7_3;
	ld.global.u16 	%rs1, [%rd1];
	// begin inline asm
	{  cvt.f32.f16 %f28, %rs1;}

	// end inline asm
	st.shared.f32 	[%r3], %f28;
$L__BB7_3:
	bar.sync 	0;
	setp.ne.s32 	%p3, %r2, 0;
	@%p3 bra 	$L__BB7_19;
	ld.shared.f32 	%f171, [_ZZ37batchSoftmaxSmallKernelMixedPrecisionP6__halfiiE4data];
	st.shared.f32 	[_ZZ37batchSoftmaxSmallKernelMixedPrecisionP6__halfiiE7max_val], %f171;
	setp.lt.s32 	%p4, %r47, 2;
	@%p4 bra 	$L__BB7_19;
	add.s32 	%r4, %r47, -1;
	add.s32 	%r53, %r47, -2;
	and.b32  	%r5, %r4, 15;
	setp.lt.u32 	%p5, %r53, 15;
	mov.b32 	%r84, 1;
	@%p5 bra 	$L__BB7_9;
	add.s32 	%r80, %r51, 32;
	and.b32  	%r57, %r4, -16;
	neg.s32 	%r82, %r57;
	mov.b32 	%r81, 0;
$L__BB7_7:
	.pragma "nounroll";
	ld.shared.f32 	%f30, [%r80+-28];
	max.f32 	%f31, %f171, %f30;
	ld.shared.f32 	%f32, [%r80+-24];
	max.f32 	%f33, %f31, %f32;
	ld.shared.f32 	%f34, [%r80+-20];
	max.f32 	%f35, %f33, %f34;
	ld.shared.f32 	%f36, [%r80+-16];
	max.f32 	%f37, %f35, %f36;
	ld.shared.f32 	%f38, [%r80+-12];
	max.f32 	%f39, %f37, %f38;
	ld.shared.f32 	%f40, [%r80+-8];
	max.f32 	%f41, %f39, %f40;
	ld.shared.f32 	%f42, [%r80+-4];
	max.f32 	%f43, %f41, %f42;
	ld.shared.f32 	%f44, [%r80];
	max.f32 	%f45, %f43, %f44;
	ld.shared.f32 	%f46, [%r80+4];
	max.f32 	%f47, %f45, %f46;
	ld.shared.f32 	%f48, [%r80+8];
	max.f32 	%f49, %f47, %f48;
	ld.shared.f32 	%f50, [%r80+12];
	max.f32 	%f51, %f49, %f50;
	ld.shared.f32 	%f52, [%r80+16];
	max.f32 	%f53, %f51, %f52;
	ld.shared.f32 	%f54, [%r80+20];
	max.f32 	%f55, %f53, %f54;
	ld.shared.f32 	%f56, [%r80+24];
	max.f32 	%f57, %f55, %f56;
	ld.shared.f32 	%f58, [%r80+28];
	max.f32 	%f59, %f57, %f58;
	ld.shared.f32 	%f60, [%r80+32];
	max.f32 	%f171, %f59, %f60;
	add.s32 	%r82, %r82, 16;
	add.s32 	%r81, %r81, 16;
	add.s32 	%r80, %r80, 64;
	setp.ne.s32 	%p6, %r82, 0;
	@%p6 bra 	$L__BB7_7;
	add.s32 	%r84, %r81, 1;
$L__BB7_9:
	setp.eq.s32 	%p7, %r5, 0;
	@%p7 bra 	$L__BB7_18;
	and.b32  	%r15, %r4, 7;
	setp.lt.u32 	%p8, %r5, 8;
	@%p8 bra 	$L__BB7_12;
	shl.b32 	%r58, %r84, 2;
	add.s32 	%r60, %r51, %r58;
	ld.shared.f32 	%f62, [%r60];
	max.f32 	%f63, %f171, %f62;
	ld.shared.f32 	%f64, [%r60+4];
	max.f32 	%f65, %f63, %f64;
	ld.shared.f32 	%f66, [%r60+8];
	max.f32 	%f67, %f65, %f66;
	ld.shared.f32 	%f68, [%r60+12];
	max.f32 	%f69, %f67, %f68;
	ld.shared.f32 	%f70, [%r60+16];
	max.f32 	%f71, %f69, %f70;
	ld.shared.f32 	%f72, [%r60+20];
	max.f32 	%f73, %f71, %f72;
	ld.shared.f32 	%f74, [%r60+24];
	max.f32 	%f75, %f73, %f74;
	ld.shared.f32 	%f76, [%r60+28];
	max.f32 	%f171, %f75, %f76;
	add.s32 	%r84, %r84, 8;
$L__BB7_12:
	setp.eq.s32 	%p9, %r15, 0;
	@%p9 bra 	$L__BB7_18;
	and.b32  	%r18, %r4, 3;
	setp.lt.u32 	%p10, %r15, 4;
	@%p10 bra 	$L__BB7_15;
	shl.b32 	%r61, %r84, 2;
	add.s32 	%r63, %r51, %r61;
	ld.shared.f32 	%f78, [%r63];
	max.f32 	%f79, %f171, %f78;
	ld.shared.f32 	%f80, [%r63+4];
	max.f32 	%f81, %f79, %f80;
	ld.shared.f32 	%f82, [%r63+8];
	max.f32 	%f83, %f81, %f82;
	ld.shared.f32 	%f84, [%r63+12];
	max.f32 	%f171, %f83, %f84;
	add.s32 	%r84, %r84, 4;
$L__BB7_15:
	setp.eq.s32 	%p11, %r18, 0;
	@%p11 bra 	$L__BB7_18;
	shl.b32 	%r64, %r84, 2;
	add.s32 	%r87, %r51, %r64;
	neg.s32 	%r86, %r18;
$L__BB7_17:
	.pragma "nounroll";
	ld.shared.f32 	%f85, [%r87];
	max.f32 	%f171, %f171, %f85;
	add.s32 	%r87, %r87, 4;
	add.s32 	%r86, %r86, 1;
	setp.ne.s32 	%p12, %r86, 0;
	@%p12 bra 	$L__BB7_17;
$L__BB7_18:
	st.shared.f32 	[_ZZ37batchSoftmaxSmallKernelMixedPrecisionP6__halfiiE7max_val], %f171;
$L__BB7_19:
	setp.ge.s32 	%p13, %r2, %r47;
	bar.sync 	0;
	@%p13 bra 	$L__BB7_21;
	ld.shared.f32 	%f86, [%r3];
	ld.shared.f32 	%f87, [_ZZ37batchSoftmaxSmallKernelMixedPrecisionP6__halfiiE7max_val];
	sub.f32 	%f88, %f86, %f87;
	fma.rn.f32 	%f89, %f88, 0f3BBB989D, 0f3F000000;
	cvt.sat.f32.f32 	%f90, %f89;
	mov.f32 	%f91, 0f4B400001;
	mov.f32 	%f92, 0f437C0000;
	fma.rm.f32 	%f93, %f90, %f92, %f91;
	add.f32 	%f94, %f93, 0fCB40007F;
	neg.f32 	%f95, %f94;
	fma.rn.f32 	%f96, %f88, 0f3FB8AA3B, %f95;
	fma.rn.f32 	%f97, %f88, 0f32A57060, %f96;
	mov.b32 	%r66, %f93;
	shl.b32 	%r67, %r66, 23;
	mov.b32 	%f98, %r67;
	ex2.approx.ftz.f32 	%f99, %f97;
	mul.f32 	%f100, %f99, %f98;
	st.shared.f32 	[%r3], %f100;
$L__BB7_21:
	setp.ne.s32 	%p14, %r2, 0;
	bar.sync 	0;
	@%p14 bra 	$L__BB7_36;
	mov.b32 	%r68, 0;
	st.shared.u32 	[_ZZ37batchSoftmaxSmallKernelMixedPrecisionP6__halfiiE7sum_val], %r68;
	setp.lt.s32 	%p15, %r47, 1;
	@%p15 bra 	$L__BB7_36;
	and.b32  	%r27, %r47, 15;
	setp.lt.u32 	%p16, %r47, 16;
	mov.b32 	%r91, 0;
	mov.f32 	%f180, 0f00000000;
	@%p16 bra 	$L__BB7_26;
	and.b32  	%r91, %r47, 2147483632;
	add.s32 	%r88, %r51, 32;
	neg.s32 	%r89, %r91;
	mov.f32 	%f180, 0f00000000;
$L__BB7_25:
	.pragma "nounroll";
	ld.shared.f32 	%f104, [%r88+-32];
	add.f32 	%f105, %f104, %f180;
	ld.shared.f32 	%f106, [%r88+-28];
	add.f32 	%f107, %f106, %f105;
	ld.shared.f32 	%f108, [%r88+-24];
	add.f32 	%f109, %f108, %f107;
	ld.shared.f32 	%f110, [%r88+-20];
	add.f32 	%f111, %f110, %f109;
	ld.shared.f32 	%f112, [%r88+-16];
	add.f32 	%f113, %f112, %f111;
	ld.shared.f32 	%f114, [%r88+-12];
	add.f32 	%f115, %f114, %f113;
	ld.shared.f32 	%f116, [%r88+-8];
	add.f32 	%f117, %f116, %f115;
	ld.shared.f32 	%f118, [%r88+-4];
	add.f32 	%f119, %f118, %f117;
	ld.shared.f32 	%f120, [%r88];
	add.f32 	%f121, %f120, %f119;
	ld.shared.f32 	%f122, [%r88+4];
	add.f32 	%f123, %f122, %f121;
	ld.shared.f32 	%f124, [%r88+8];
	add.f32 	%f125, %f124, %f123;
	ld.shared.f32 	%f126, [%r88+12];
	add.f32 	%f127, %f126, %f125;
	ld.shared.f32 	%f128, [%r88+16];
	add.f32 	%f129, %f128, %f127;
	ld.shared.f32 	%f130, [%r88+20];
	add.f32 	%f131, %f130, %f129;
	ld.shared.f32 	%f132, [%r88+24];
	add.f32 	%f133, %f132, %f131;
	ld.shared.f32 	%f134, [%r88+28];
	add.f32 	%f180, %f134, %f133;
	add.s32 	%r89, %r89, 16;
	add.s32 	%r88, %r88, 64;
	setp.ne.s32 	%p17, %r89, 0;
	@%p17 bra 	$L__BB7_25;
$L__BB7_26:
	setp.eq.s32 	%p18, %r27, 0;
	@%p18 bra 	$L__BB7_35;
	and.b32  	%r35, %r47, 7;
	setp.lt.u32 	%p19, %r27, 8;
	@%p19 bra 	$L__BB7_29;
	shl.b32 	%r72, %r91, 2;
	add.s32 	%r74, %r51, %r72;
	ld.shared.f32 	%f136, [%r74];
	add.f32 	%f137, %f136, %f180;
	ld.shared.f32 	%f138, [%r74+4];
	add.f32 	%f139, %f138, %f137;
	ld.shared.f32 	%f140, [%r74+8];
	add.f32 	%f141, %f140, %f139;
	ld.shared.f32 	%f142, [%r74+12];
	add.f32 	%f143, %f142, %f141;
	ld.shared.f32 	%f144, [%r74+16];
	add.f32 	%f145, %f144, %f143;
	ld.shared.f32 	%f146, [%r74+20];
	add.f32 	%f147, %f146, %f145;
	ld.shared.f32 	%f148, [%r74+24];
	add.f32 	%f149, %f148, %f147;
	ld.shared.f32 	%f150, [%r74+28];
	add.f32 	%f180, %f150, %f149;
	add.s32 	%r91, %r91, 8;
$L__BB7_29:
	setp.eq.s32 	%p20, %r35, 0;
	@%p20 bra 	$L__BB7_35;
	and.b32  	%r38, %r47, 3;
	setp.lt.u32 	%p21, %r35, 4;
	@%p21 bra 	$L__BB7_32;
	shl.b32 	%r75, %r91, 2;
	add.s32 	%r77, %r51, %r75;
	ld.shared.f32 	%f152, [%r77];
	add.f32 	%f153, %f152, %f180;
	ld.shared.f32 	%f154, [%r77+4];
	add.f32 	%f155, %f154, %f153;
	ld.shared.f32 	%f156, [%r77+8];
	add.f32 	%f157, %f156, %f155;
	ld.shared.f32 	%f158, [%r77+12];
	add.f32 	%f180, %f158, %f157;
	add.s32 	%r91, %r91, 4;
$L__BB7_32:
	setp.eq.s32 	%p22, %r38, 0;
	@%p22 bra 	$L__BB7_35;
	shl.b32 	%r78, %r91, 2;
	add.s32 	%r94, %r51, %r78;
	neg.s32 	%r93, %r38;
$L__BB7_34:
	.pragma "nounroll";
	ld.shared.f32 	%f159, [%r94];
	add.f32 	%f180, %f159, %f180;
	add.s32 	%r94, %r94, 4;
	add.s32 	%r93, %r93, 1;
	setp.ne.s32 	%p23, %r93, 0;
	@%p23 bra 	$L__BB7_34;
$L__BB7_35:
	st.shared.f32 	[_ZZ37batchSoftmaxSmallKernelMixedPrecisionP6__halfiiE7sum_val], %f180;
$L__BB7_36:
	setp.ge.s32 	%p24, %r2, %r47;
	bar.sync 	0;
	@%p24 bra 	$L__BB7_38;
	ld.shared.f32 	%f161, [%r3];
	ld.shared.f32 	%f162, [_ZZ37batchSoftmaxSmallKernelMixedPrecisionP6__halfiiE7sum_val];
	div.rn.f32 	%f160, %f161, %f162;
	// begin inline asm
	{  cvt.rn.f16.f32 %rs2, %f160;}

	// end inline asm
	st.global.u16 	[%rd1], %rs2;
$L__BB7_38:
	ret;

}


// ===== COMPILED SASS (sm_100) =====

	.target	sm_100

	.elftype	@"ET_EXEC"


//--------------------- .note.nv.tkinfo           --------------------------
	.section	.note.nv.tkinfo,"",@"SHT_NOTE"
	.sectionflags	@"SHF_NOTE_NV_TKINFO"
	.tkinfo
        /*0018*/ 	.word	0x00000002
        /*0030*/ 	.string	""
        /*0030*/ 	.string	"ptxas"
        /*0030*/ 	.string	"Cuda compilation tools, release 13.0, V13.0.88"
        /*0030*/ 	.string	"Build cuda_13.0.r13.0/compiler.36424714_0"
        /*0030*/ 	.string	"-arch sm_100 -m 64 "



//--------------------- .note.nv.cuinfo           --------------------------
	.section	.note.nv.cuinfo,"",@"SHT_NOTE"
	.sectionflags	@"SHF_NOTE_NV_CUINFO"
        /*0018*/ 	.short	0x0002
        /*001a*/ 	.short	0x0064
        /*001c*/ 	.short	0x0082
	.zero		2


//--------------------- .nv.info                  --------------------------
	.section	.nv.info,"",@"SHT_CUDA_INFO"
	.align	4


	//----- nvinfo : EIATTR_REGCOUNT
	.align		4
        /*0000*/ 	.byte	0x04, 0x2f
        /*0002*/ 	.short	(.L_1 - .L_0)
	.align		4
.L_0:
        /*0004*/ 	.word	index@(_Z23convertFloatToHalfArrayPfP6__halfi)
        /*0008*/ 	.word	0x0000000a


	//----- nvinfo : EIATTR_FRAME_SIZE
	.align		4
.L_1:
        /*000c*/ 	.byte	0x04, 0x11
        /*000e*/ 	.short	(.L_3 - .L_2)
	.align		4
.L_2:
        /*0010*/ 	.word	index@(_Z23convertFloatToHalfArrayPfP6__halfi)
        /*0014*/ 	.word	0x00000000


	//----- nvinfo : EIATTR_REGCOUNT
	.align		4
.L_3:
        /*0018*/ 	.byte	0x04, 0x2f
        /*001a*/ 	.short	(.L_5 - .L_4)
	.align		4
.L_4:
        /*001c*/ 	.word	index@(_Z23convertHalfToFloatArrayP6__halfPfi)
        /*0020*/ 	.word	0x0000000a


	//----- nvinfo : EIATTR_FRAME_SIZE
	.align		4
.L_5:
        /*0024*/ 	.byte	0x04, 0x11
        /*0026*/ 	.short	(.L_7 - .L_6)
	.align		4
.L_6:
        /*0028*/ 	.word	index@(_Z23convertHalfToFloatArrayP6__halfPfi)
        /*002c*/ 	.word	0x00000000


	//----- nvinfo : EIATTR_REGCOUNT
	.align		4
.L_7:
        /*0030*/ 	.byte	0x04, 0x2f
        /*0032*/ 	.short	(.L_9 - .L_8)
	.align		4
.L_8:
        /*0034*/ 	.word	index@(_Z31batchFCReluKernelMixedPrecisionP6__halfS0_S0_S0_iii)
        /*0038*/ 	.word	0x00000020


	//----- nvinfo : EIATTR_FRAME_SIZE
	.align		4
.L_9:
        /*003c*/ 	.byte	0x04, 0x11
        /*003e*/ 	.short	(.L_11 - .L_10)
	.align		4
.L_10:
        /*0040*/ 	.word	index@(_Z31batchFCReluKernelMixedPrecisionP6__halfS0_S0_S0_iii)
        /*0044*/ 	.word	0x00000000


	//----- nvinfo : EIATTR_REGCOUNT
	.align		4
.L_11:
        /*0048*/ 	.byte	0x04, 0x2f
        /*004a*/ 	.short	(.L_13 - .L_12)
	.align		4
.L_12:
        /*004c*/ 	.word	index@(_Z27batchFCKernelMixedPrecisionP6__halfS0_S0_S0_iii)
        /*0050*/ 	.word	0x00000020


	//----- nvinfo : EIATTR_FRAME_SIZE
	.align		4
.L_13:
        /*0054*/ 	.byte	0x04, 0x11
        /*0056*/ 	.short	(.L_15 - .L_14)
	.align		4
.L_14:
        /*0058*/ 	.word	index@(_Z27batchFCKernelMixedPrecisionP6__halfS0_S0_S0_iii)
        /*005c*/ 	.word	0x00000000


	//----- nvinfo : EIATTR_REGCOUNT
	.align		4
.L_15:
        /*0060*/ 	.byte	0x04, 0x2f
        /*0062*/ 	.short	(.L_17 - .L_16)
	.align		4
.L_16:
        /*0064*/ 	.word	index@(_Z40calculateBatchLossAccuracyMixedPrecisionP6__halfS0_PfPii)
        /*0068*/ 	.word	0x00000020


	//----- nvinfo : EIATTR_FRAME_SIZE
	.align		4
.L_17:
        /*006c*/ 	.byte	0x04, 0x11
        /*006e*/ 	.short	(.L_19 - .L_18)
	.align		4
.L_18:
        /*0070*/ 	.word	index@(_Z40calculateBatchLossAccuracyMixedPrecisionP6__halfS0_PfPii)
        /*0074*/ 	.word	0x00000000


	//----- nvinfo : EIATTR_REGCOUNT
	.align		4
.L_19:
        /*0078*/ 	.byte	0x04, 0x2f
        /*007a*/ 	.short	(.L_21 - .L_20)
	.align		4
.L_20:
        /*007c*/ 	.word	index@(_Z35batchComputeGradientsMixedPrecisionP6__halfS0_S0_S0_PfS1_S1_S1_S0_S0_i)
        /*0080*/ 	.word	0x00000020


	//----- nvinfo : EIATTR_FRAME_SIZE
	.align		4
.L_21:
        /*0084*/ 	.byte	0x04, 0x11
        /*0086*/ 	.short	(.L_23 - .L_22)
	.align		4
.L_22:
        /*0088*/ 	.word	index@(_Z35batchComputeGradientsMixedPrecisionP6__halfS0_S0_S0_PfS1_S1_S1_S0_S0_i)
        /*008c*/ 	.word	0x00000000


	//----- nvinfo : EIATTR_REGCOUNT
	.align		4
.L_23:
        /*0090*/ 	.byte	0x04, 0x2f
        /*0092*/ 	.short	(.L_25 - .L_24)
	.align		4
.L_24:
        /*0094*/ 	.word	index@(_Z30batchUpdateParametersOptimizedPfS_S_S_iifi)
        /*0098*/ 	.word	0x00000012


	//----- nvinfo : EIATTR_FRAME_SIZE
	.align		4
.L_25:
        /*009c*/ 	.byte	0x04, 0x11
        /*009e*/ 	.short	(.L_27 - .L_26)
	.align		4
.L_26:
        /*00a0*/ 	.word	index@($__internal_1_$__cuda_sm3x_div_rn_noftz_f32_slowpath)
        /*00a4*/ 	.word	0x00000000


	//----- nvinfo : EIATTR_FRAME_SIZE
	.align		4
.L_27:
        /*00a8*/ 	.byte	0x04, 0x11
        /*00aa*/ 	.short	(.L_29 - .L_28)
	.align		4
.L_28:
        /*00ac*/ 	.word	index@(_Z30batchUpdateParametersOptimizedPfS_S_S_iifi)
        /*00b0*/ 	.word	0x00000000


	//----- nvinfo : EIATTR_REGCOUNT
	.align		4
.L_29:
        /*00b4*/ 	.byte	0x04, 0x2f
        /*00b6*/ 	.short	(.L_31 - .L_30)
	.align		4
.L_30:
        /*00b8*/ 	.word	index@(_Z37batchSoftmaxSmallKernelMixedPrecisionP6__halfii)
        /*00bc*/ 	.word	0x0000001c


	//----- nvinfo : EIATTR_FRAME_SIZE
	.align		4
.L_31:
        /*00c0*/ 	.byte	0x04, 0x11
        /*00c2*/ 	.short	(.L_33 - .L_32)
	.align		4
.L_32:
        /*00c4*/ 	.word	index@($__internal_0_$__cuda_sm3x_div_rn_noftz_f32_slowpath)
        /*00c8*/ 	.word	0x00000000


	//----- nvinfo : EIATTR_FRAME_SIZE
	.align		4
.L_33:
        /*00cc*/ 	.byte	0x04, 0x11
        /*00ce*/ 	.short	(.L_35 - .L_34)
	.align		4
.L_34:
        /*00d0*/ 	.word	index@(_Z37batchSoftmaxSmallKernelMixedPrecisionP6__halfii)
        /*00d4*/ 	.word	0x00000000


	//----- nvinfo : EIATTR_MIN_STACK_SIZE
	.align		4
.L_35:
        /*00d8*/ 	.byte	0x04, 0x12
        /*00da*/ 	.short	(.L_37 - .L_36)
	.align		4
.L_36:
        /*00dc*/ 	.word	index@(_Z37batchSoftmaxSmallKernelMixedPrecisionP6__halfii)
        /*00e0*/ 	.word	0x00000000


	//----- nvinfo : EIATTR_MIN_STACK_SIZE
	.align		4
.L_37:
        /*00e4*/ 	.byte	0x04, 0x12
        /*00e6*/ 	.short	(.L_39 - .L_38)
	.align		4
.L_38:
        /*00e8*/ 	.word	index@(_Z30batchUpdateParametersOptimizedPfS_S_S_iifi)
        /*00ec*/ 	.word	0x00000000


	//----- nvinfo : EIATTR_MIN_STACK_SIZE
	.align		4
.L_39:
        /*00f0*/ 	.byte	0x04, 0x12
        /*00f2*/ 	.short	(.L_41 - .L_40)
	.align		4
.L_40:
        /*00f4*/ 	.word	index@(_Z35batchComputeGradientsMixedPrecisionP6__halfS0_S0_S0_PfS1_S1_S1_S0_S0_i)
        /*00f8*/ 	.word	0x00000000


	//----- nvinfo : EIATTR_MIN_STACK_SIZE
	.align		4
.L_41:
        /*00fc*/ 	.byte	0x04, 0x12
        /*00fe*/ 	.short	(.L_43 - .L_42)
	.align		4
.L_42:
        /*0100*/ 	.word	index@(_Z40calculateBatchLossAccuracyMixedPrecisionP6__halfS0_PfPii)
        /*0104*/ 	.word	0x00000000


	//----- nvinfo : EIATTR_MIN_STACK_SIZE
	.align		4
.L_43:
        /*0108*/ 	.byte	0x04, 0x12
        /*010a*/ 	.short	(.L_45 - .L_44)
	.align		4
.L_44:
        /*010c*/ 	.word	index@(_Z27batchFCKernelMixedPrecisionP6__halfS0_S0_S0_iii)
        /*0110*/ 	.word	0x00000000


	//----- nvinfo : EIATTR_MIN_STACK_SIZE
	.align		4
.L_45:
        /*0114*/ 	.byte	0x04, 0x12
        /*0116*/ 	.short	(.L_47 - .L_46)
	.align		4
.L_46:
        /*0118*/ 	.word	index@(_Z31batchFCReluKernelMixedPrecisionP6__halfS0_S0_S0_iii)
        /*011c*/ 	.word	0x00000000


	//----- nvinfo : EIATTR_MIN_STACK_SIZE
	.align		4
.L_47:
        /*0120*/ 	.byte	0x04, 0x12
        /*0122*/ 	.short	(.L_49 - .L_48)
	.align		4
.L_48:
        /*0124*/ 	.word	index@(_Z23convertHalfToFloatArrayP6__halfPfi)
        /*0128*/ 	.word	0x00000000


	//----- nvinfo : EIATTR_MIN_STACK_SIZE
	.align		4
.L_49:
        /*012c*/ 	.byte	0x04, 0x12
        /*012e*/ 	.short	(.L_51 - .L_50)
	.align		4
.L_50:
        /*0130*/ 	.word	index@(_Z23convertFloatToHalfArrayPfP6__halfi)
        /*0134*/ 	.word	0x00000000
.L_51:


//--------------------- .nv.compat                --------------------------
	.section	.nv.compat,"",@"SHT_CUDA_COMPAT_INFO"
	.align	4
        /*0000*/ 	.byte	0x02, 0x09, 0x00, 0x00, 0x02, 0x02, 0x01, 0x00, 0x02, 0x05, 0x05, 0x00, 0x03, 0x07, 0x01, 0x01
        /*0010*/ 	.byte	0x02, 0x03, 0x00, 0x00, 0x02, 0x06, 0x01, 0x00, 0x04, 0x0b, 0x08, 0x00, 0x01, 0x00, 0x00, 0x00
        /*0020*/ 	.byte	0x00, 0x00, 0x00, 0x00


//--------------------- .nv.info._Z37batchSoftmaxSmallKernelMixedPrecisionP6__halfii --------------------------
	.section	.nv.info._Z37batchSoftmaxSmallKernelMixedPrecisionP6__halfii,"",@"SHT_CUDA_INFO"
	.sectionflags	@""
	.align	4


	//----- nvinfo : EIATTR_CUDA_API_VERSION
	.align		4
        /*0000*/ 	.byte	0x04, 0x37
        /*0002*/ 	.short	(.L_53 - .L_52)
.L_52:
        /*0004*/ 	.word	0x00000082


	//----- nvinfo : EIATTR_KPARAM_INFO
	.align		4
.L_53:
        /*0008*/ 	.byte	0x04, 0x17
        /*000a*/ 	.short	(.L_55 - .L_54)
.L_54:
        /*000c*/ 	.word	0x00000000
        /*0010*/ 	.short	0x0002
        /*0012*/ 	.short	0x000c
        /*0014*/ 	.byte	0x00, 0xf0, 0x11, 0x00


	//----- nvinfo : EIATTR_KPARAM_INFO
	.align		4
.L_55:
        /*0018*/ 	.byte	0x04, 0x17
        /*001a*/ 	.short	(.L_57 - .L_56)
.L_56:
        /*001c*/ 	.word	0x00000000
        /*0020*/ 	.short	0x0001
        /*0022*/ 	.short	0x0008
        /*0024*/ 	.byte	0x00, 0xf0, 0x11, 0x00


	//----- nvinfo : EIATTR_KPARAM_INFO
	.align		4
.L_57:
        /*0028*/ 	.byte	0x04, 0x17
        /*002a*/ 	.short	(.L_59 - .L_58)
.L_58:
        /*002c*/ 	.word	0x00000000
        /*0030*/ 	.short	0x0000
        /*0032*/ 	.short	0x0000
        /*0034*/ 	.byte	0x00, 0xf5, 0x21, 0x00


	//----- nvinfo : EIATTR_SPARSE_MMA_MASK
	.align		4
.L_59:
        /*0038*/ 	.byte	0x03, 0x50
        /*003a*/ 	.short	0x0000


	//----- nvinfo : EIATTR_MAXREG_COUNT
	.align		4
        /*003c*/ 	.byte	0x03, 0x1b
        /*003e*/ 	.short	0x00ff


	//----- nvinfo : EIATTR_NUM_BARRIERS
	.align		4
        /*0040*/ 	.byte	0x02, 0x4c
        /*0042*/ 	.byte	0x01
	.zero		1


	//----- nvinfo : EIATTR_MERCURY_ISA_VERSION
	.align		4
        /*0044*/ 	.byte	0x03, 0x5f
        /*0046*/ 	.short	0x0101


	//----- nvinfo : EIATTR_UNUSED_LOAD_BYTE_OFFSET
	.align		4
        /*0048*/ 	.byte	0x04, 0x44
        /*004a*/ 	.short	(.L_61 - .L_60)


	//   ....[0]....
.L_60:
        /*004c*/ 	.word	0x00000280
        /*0050*/ 	.word	0x0000fff0


	//----- nvinfo : EIATTR_VRC_CTA_INIT_COUNT
	.align		4
.L_61:
        /*0054*/ 	.byte	0x02, 0x4a
	.zero		1
	.zero		1


	//----- nvinfo : EIATTR_EXIT_INSTR_OFFSETS
	.align		4
        /*0058*/ 	.byte	0x04, 0x1c
        /*005a*/ 	.short	(.L_63 - .L_62)


	//   ....[0]....
.L_62:
        /*005c*/ 	.word	0x00000040


	//   ....[1]....
        /*0060*/ 	.word	0x00000ca0


	//   ....[2]....
        /*0064*/ 	.word	0x00000db0


	//----- nvinfo : EIATTR_CRS_STACK_SIZE
	.align		4
.L_63:
        /*0068*/ 	.byte	0x04, 0x1e
        /*006a*/ 	.short	(.L_65 - .L_64)
.L_64:
        /*006c*/ 	.word	0x00000000


	//----- nvinfo : EIATTR_CBANK_PARAM_SIZE
	.align		4
.L_65:
        /*0070*/ 	.byte	0x03, 0x19
        /*0072*/ 	.short	0x0010


	//----- nvinfo : EIATTR_PARAM_CBANK
	.align		4
        /*0074*/ 	.byte	0x04, 0x0a
        /*0076*/ 	.short	(.L_67 - .L_66)
	.align		4
.L_66:
        /*0078*/ 	.word	index@(.nv.constant0._Z37batchSoftmaxSmallKernelMixedPrecisionP6__halfii)
        /*007c*/ 	.short	0x0380
        /*007e*/ 	.short	0x0010


	//----- nvinfo : EIATTR_SW_WAR
	.align		4
.L_67:
        /*0080*/ 	.byte	0x04, 0x36
        /*0082*/ 	.short	(.L_69 - .L_68)
.L_68:
        /*0084*/ 	.word	0x00000008
.L_69:


//--------------------- .nv.info._Z30batchUpdateParametersOptimizedPfS_S_S_iifi --------------------------
	.section	.nv.info._Z30batchUpdateParametersOptimizedPfS_S_S_iifi,"",@"SHT_CUDA_INFO"
	.sectionflags	@""
	.align	4


	//----- nvinfo : EIATTR_CUDA_API_VERSION
	.align		4
        /*0000*/ 	.byte	0x04, 0x37
        /*0002*/ 	.short	(.L_71 - .L_70)
.L_70:
        /*0004*/ 	.word	0x00000082


	//----- nvinfo : EIATTR_KPARAM_INFO
	.align		4
.L_71:
        /*0008*/ 	.byte	0x04, 0x17
        /*000a*/ 	.short	(.L_73 - .L_72)
.L_72:
        /*000c*/ 	.word	0x00000000
        /*0010*/ 	.short	0x0007
        /*0012*/ 	.short	0x002c
        /*0014*/ 	.byte	0x00, 0xf0, 0x11, 0x00


	//----- nvinfo : EIATTR_KPARAM_INFO
	.align		4
.L_73:
        /*0018*/ 	.byte	0x04, 0x17
        /*001a*/ 	.short	(.L_75 - .L_74)
.L_74:
        /*001c*/ 	.word	0x00000000
        /*0020*/ 	.short	0x0006
        /*0022*/ 	.short	0x0028
        /*0024*/ 	.byte	0x00, 0xf0, 0x11, 0x00


	//----- nvinfo : EIATTR_KPARAM_INFO
	.align		4
.L_75:
        /*0028*/ 	.byte	0x04, 0x17
        /*002a*/ 	.short	(.L_77 - .L_76)
.L_76:
        /*002c*/ 	.word	0x00000000
        /*0030*/ 	.short	0x0005
        /*0032*/ 	.short	0x0024
        /*0034*/ 	.byte	0x00, 0xf0, 0x11, 0x00


	//----- nvinfo : EIATTR_KPARAM_INFO
	.align		4
.L_77:
        /*0038*/ 	.byte	0x04, 0x17
        /*003a*/ 	.short	(.L_79 - .L_78)
.L_78:
        /*003c*/ 	.word	0x00000000
        /*0040*/ 	.short	0x0004
        /*0042*/ 	.short	0x0020
        /*0044*/ 	.byte	0x00, 0xf0, 0x11, 0x00


	//----- nvinfo : EIATTR_KPARAM_INFO
	.align		4
.L_79:
        /*0048*/ 	.byte	0x04, 0x17
        /*004a*/ 	.short	(.L_81 - .L_80)
.L_80:
        /*004c*/ 	.word	0x00000000
        /*0050*/ 	.short	0x0003
        /*0052*/ 	.short	0x0018
        /*0054*/ 	.byte	0x00, 0xf5, 0x21, 0x00


	//----- nvinfo : EIATTR_KPARAM_INFO
	.align		4
.L_81:
        /*0058*/ 	.byte	0x04, 0x17
        /*005a*/ 	.short	(.L_83 - .L_82)
.L_82:
        /*005c*/ 	.word	0x00000000
        /*0060*/ 	.short	0x0002
        /*0062*/ 	.short	0x0010
        /*0064*/ 	.byte	0x00, 0xf5, 0x21, 0x00


	//----- nvinfo : EIATTR_KPARAM_INFO
	.align		4
.L_83:
        /*0068*/ 	.byte	0x04, 0x17
        /*006a*/ 	.short	(.L_85 - .L_84)
.L_84:
        /*006c*/ 	.word	0x00000000
        /*0070*/ 	.short	0x0001
        /*0072*/ 	.short	0x0008
        /*0074*/ 	.byte	0x00, 0xf5, 0x21, 0x00


	//----- nvinfo : EIATTR_KPARAM_INFO
	.align		4
.L_85:
        /*0078*/ 	.byte	0x04, 0x17
        /*007a*/ 	.short	(.L_87 - .L_86)
.L_86:
        /*007c*/ 	.word	0x00000000
        /*0080*/ 	.short	0x0000
        /*0082*/ 	.short	0x0000
        /*0084*/ 	.byte	0x00, 0xf5, 0x21, 0x00


	//----- nvinfo : EIATTR_SPARSE_MMA_MASK
	.align		4
.L_87:
        /*0088*/ 	.byte	0x03, 0x50
        /*008a*/ 	.short	0x0000


	//----- nvinfo : EIATTR_MAXREG_COUNT
	.align		4
        /*008c*/ 	.byte	0x03, 0x1b
        /*008e*/ 	.short	0x00ff


	//----- nvinfo : EIATTR_MERCURY_ISA_VERSION
	.align		4
        /*0090*/ 	.byte	0x03, 0x5f
        /*0092*/ 	.short	0x0101


	//----- nvinfo : EIATTR_VRC_CTA_INIT_COUNT
	.align		4
        /*0094*/ 	.byte	0x02, 0x4a
	.zero		1
	.zero		1


	//----- nvinfo : EIATTR_EXIT_INSTR_OFFSETS
	.align		4
        /*0098*/ 	.byte	0x04, 0x1c
        /*009a*/ 	.short	(.L_89 - .L_88)


	//   ....[0]....
.L_88:
        /*009c*/ 	.word	0x000002c0


	//   ....[1]....
        /*00a0*/ 	.word	0x00000440


	//----- nvinfo : EIATTR_CRS_STACK_SIZE
	.align		4
.L_89:
        /*00a4*/ 	.byte	0x04, 0x1e
        /*00a6*/ 	.short	(.L_91 - .L_90)
.L_90:
        /*00a8*/ 	.word	0x00000000


	//----- nvinfo : EIATTR_CBANK_PARAM_SIZE
	.align		4
.L_91:
        /*00ac*/ 	.byte	0x03, 0x19
        /*00ae*/ 	.short	0x0030


	//----- nvinfo : EIATTR_PARAM_CBANK
	.align		4
        /*00b0*/ 	.byte	0x04, 0x0a
        /*00b2*/ 	.short	(.L_93 - .L_92)
	.align		4
.L_92:
        /*00b4*/ 	.word	index@(.nv.constant0._Z30batchUpdateParametersOptimizedPfS_S_S_iifi)
        /*00b8*/ 	.short	0x0380
        /*00ba*/ 	.short	0x0030


	//----- nvinfo : EIATTR_SW_WAR
	.align		4
.L_93:
        /*00bc*/ 	.byte	0x04, 0x36
        /*00be*/ 	.short	(.L_95 - .L_94)
.L_94:
        /*00c0*/ 	.word	0x00000008
.L_95:


//--------------------- .nv.info._Z35batchComputeGradientsMixedPrecisionP6__halfS0_S0_S0_PfS1_S1_S1_S0_S0_i --------------------------
	.section	.nv.info._Z35batchComputeGradientsMixedPrecisionP6__halfS0_S0_S0_PfS1_S1_S1_S0_S0_i,"",@"SHT_CUDA_INFO"
	.sectionflags	@""
	.align	4


	//----- nvinfo : EIATTR_CUDA_API_VERSION
	.align		4
        /*0000*/ 	.byte	0x04, 0x37
        /*0002*/ 	.short	(.L_97 - .L_96)
.L_96:
        /*0004*/ 	.word	0x00000082


	//----- nvinfo : EIATTR_KPARAM_INFO
	.align		4
.L_97:
        /*0008*/ 	.byte	0x04, 0x17
        /*000a*/ 	.short	(.L_99 - .L_98)
.L_98:
        /*000c*/ 	.word	0x00000000
        /*0010*/ 	.short	0x000a
        /*0012*/ 	.short	0x0050
        /*0014*/ 	.byte	0x00, 0xf0, 0x11, 0x00


	//----- nvinfo : EIATTR_KPARAM_INFO
	.align		4
.L_99:
        /*0018*/ 	.byte	0x04, 0x17
        /*001a*/ 	.short	(.L_101 - .L_100)
.L_100:
        /*001c*/ 	.word	0x00000000
        /*0020*/ 	.short	0x0009
        /*0022*/ 	.short	0x0048
        /*0024*/ 	.byte	0x00, 0xf5, 0x21, 0x00


	//----- nvinfo : EIATTR_KPARAM_INFO
	.align		4
.L_101:
        /*0028*/ 	.byte	0x04, 0x17
        /*002a*/ 	.short	(.L_103 - .L_102)
.L_102:
        /*002c*/ 	.word	0x00000000
        /*0030*/ 	.short	0x0008
        /*0032*/ 	.short	0x0040
        /*0034*/ 	.byte	0x00, 0xf5, 0x21, 0x00


	//----- nvinfo : EIATTR_KPARAM_INFO
	.align		4
.L_103:
        /*0038*/ 	.byte	0x04, 0x17
        /*003a*/ 	.short	(.L_105 - .L_104)
.L_104:
        /*003c*/ 	.word	0x00000000
        /*0040*/ 	.short	0x0007
        /*0042*/ 	.short	0x0038
        /*0044*/ 	.byte	0x00, 0xf5, 0x21, 0x00


	//----- nvinfo : EIATTR_KPARAM_INFO
	.align		4
.L_105:
        /*0048*/ 	.byte	0x04, 0x17
        /*004a*/ 	.short	(.L_107 - .L_106)
.L_106:
        /*004c*/ 	.word	0x00000000
        /*0050*/ 	.short	0x0006
        /*0052*/ 	.short	0x0030
        /*0054*/ 	.byte	0x00, 0xf5, 0x21, 0x00


	//----- nvinfo : EIATTR_KPARAM_INFO
	.align		4
.L_107:
        /*0058*/ 	.byte	0x04, 0x17
        /*005a*/ 	.short	(.L_109 - .L_108)
.L_108:
        /*005c*/ 	.word	0x00000000
        /*0060*/ 	.short	0x0005
        /*0062*/ 	.short	0x0028
        /*0064*/ 	.byte	0x00, 0xf5, 0x21, 0x00


	//----- nvinfo : EIATTR_KPARAM_INFO
	.align		4
.L_109:
        /*0068*/ 	.byte	0x04, 0x17
        /*006a*/ 	.short	(.L_111 - .L_110)
.L_110:
        /*006c*/ 	.word	0x00000000
        /*0070*/ 	.short	0x0004
        /*0072*/ 	.short	0x0020
        /*0074*/ 	.byte	0x00, 0xf5, 0x21, 0x00


	//----- nvinfo : EIATTR_KPARAM_INFO
	.align		4
.L_111:
        /*0078*/ 	.byte	0x04, 0x17
        /*007a*/ 	.short	(.L_113 - .L_112)
.L_112:
        /*007c*/ 	.word	0x00000000
        /*0080*/ 	.short	0x0003
        /*0082*/ 	.short	0x0018
        /*0084*/ 	.byte	0x00, 0xf5, 0x21, 0x00


	//----- nvinfo : EIATTR_KPARAM_INFO
	.align		4
.L_113:
        /*0088*/ 	.byte	0x04, 0x17
        /*008a*/ 	.short	(.L_115 - .L_114)
.L_114:
        /*008c*/ 	.word	0x00000000
        /*0090*/ 	.short	0x0002
        /*0092*/ 	.short	0x0010
        /*0094*/ 	.byte	0x00, 0xf5, 0x21, 0x00


	//----- nvinfo : EIATTR_KPARAM_INFO
	.align		4
.L_115:
        /*0098*/ 	.byte	0x04, 0x17
        /*009a*/ 	.short	(.L_117 - .L_116)
.L_116:
        /*009c*/ 	.word	0x00000000
        /*00a0*/ 	.short	0x0001
        /*00a2*/ 	.short	0x0008
        /*00a4*/ 	.byte	0x00, 0xf5, 0x21, 0x00


	//----- nvinfo : EIATTR_KPARAM_INFO
	.align		4
.L_117:
        /*00a8*/ 	.byte	0x04, 0x17
        /*00aa*/ 	.short	(.L_119 - .L_118)
.L_118:
        /*00ac*/ 	.word	0x00000000
        /*00b0*/ 	.short	0x0000
        /*00b2*/ 	.short	0x0000
        /*00b4*/ 	.byte	0x00, 0xf5, 0x21, 0x00


	//----- nvinfo : EIATTR_SPARSE_MMA_MASK
	.align		4
.L_119:
        /*00b8*/ 	.byte	0x03, 0x50
        /*00ba*/ 	.short	0x0000


	//----- nvinfo : EIATTR_MAXREG_COUNT
	.align		4
        /*00bc*/ 	.byte	0x03, 0x1b
        /*00be*/ 	.short	0x00ff


	//----- nvinfo : EIATTR_NUM_BARRIERS
	.align		4
        /*00c0*/ 	.byte	0x02, 0x4c
        /*00c2*/ 	.byte	0x01
	.zero		1


	//----- nvinfo : EIATTR_MERCURY_ISA_VERSION
	.align		4
        /*00c4*/ 	.byte	0x03, 0x5f
        /*00c6*/ 	.short	0x0101


	//----- nvinfo : EIATTR_VRC_CTA_INIT_COUNT
	.align		4
        /*00c8*/ 	.byte	0x02, 0x4a
	.zero		1
	.zero		1


	//----- nvinfo : EIATTR_EXIT_INSTR_OFFSETS
	.align		4
        /*00cc*/ 	.byte	0x04, 0x1c
        /*00ce*/ 	.short	(.L_121 - .L_120)


	//   ....[0]....
.L_120:
        /*00d0*/ 	.word	0x00000040


	//   ....[1]....
        /*00d4*/ 	.word	0x00002170


	//----- nvinfo : EIATTR_CRS_STACK_SIZE
	.align		4
.L_121:
        /*00d8*/ 	.byte	0x04, 0x1e
        /*00da*/ 	.short	(.L_123 - .L_122)
.L_122:
        /*00dc*/ 	.word	0x00000000


	//----- nvinfo : EIATTR_CBANK_PARAM_SIZE
	.align		4
.L_123:
        /*00e0*/ 	.byte	0x03, 0x19
        /*00e2*/ 	.short	0x0054


	//----- nvinfo : EIATTR_PARAM_CBANK
	.align		4
        /*00e4*/ 	.byte	0x04, 0x0a
        /*00e6*/ 	.short	(.L_125 - .L_124)
	.align		4
.L_124:
        /*00e8*/ 	.word	index@(.nv.constant0._Z35batchComputeGradientsMixedPrecisionP6__halfS0_S0_S0_PfS1_S1_S1_S0_S0_i)
        /*00ec*/ 	.short	0x0380
        /*00ee*/ 	.short	0x0054


	//----- nvinfo : EIATTR_SW_WAR
	.align		4
.L_125:
        /*00f0*/ 	.byte	0x04, 0x36
        /*00f2*/ 	.short	(.L_127 - .L_126)
.L_126:
        /*00f4*/ 	.word	0x00000008
.L_127:


//--------------------- .nv.info._Z40calculateBatchLossAccuracyMixedPrecisionP6__halfS0_PfPii --------------------------
	.section	.nv.info._Z40calculateBatchLossAccuracyMixedPrecisionP6__halfS0_PfPii,"",@"SHT_CUDA_INFO"
	.sectionflags	@""
	.align	4


	//----- nvinfo : EIATTR_CUDA_API_VERSION
	.align		4
        /*0000*/ 	.byte	0x04, 0x37
        /*0002*/ 	.short	(.L_129 - .L_128)
.L_128:
        /*0004*/ 	.word	0x00000082


	//----- nvinfo : EIATTR_KPARAM_INFO
	.align		4
.L_129:
        /*0008*/ 	.byte	0x04, 0x17
        /*000a*/ 	.short	(.L_131 - .L_130)
.L_130:
        /*000c*/ 	.word	0x00000000
        /*0010*/ 	.short	0x0004
        /*0012*/ 	.short	0x0020
        /*0014*/ 	.byte	0x00, 0xf0, 0x11, 0x00


	//----- nvinfo : EIATTR_KPARAM_INFO
	.align		4
.L_131:
        /*0018*/ 	.byte	0x04, 0x17
        /*001a*/ 	.short	(.L_133 - .L_132)
.L_132:
        /*001c*/ 	.word	0x00000000
        /*0020*/ 	.short	0x0003
        /*0022*/ 	.short	0x0018
        /*0024*/ 	.byte	0x00, 0xf5, 0x21, 0x00


	//----- nvinfo : EIATTR_KPARAM_INFO
	.align		4
.L_133:
        /*0028*/ 	.byte	0x04, 0x17
        /*002a*/ 	.short	(.L_135 - .L_134)
.L_134:
        /*002c*/ 	.word	0x00000000
        /*0030*/ 	.short	0x0002
        /*0032*/ 	.short	0x0010
        /*0034*/ 	.byte	0x00, 0xf5, 0x21, 0x00


	//----- nvinfo : EIATTR_KPARAM_INFO
	.align		4
.L_135:
        /*0038*/ 	.byte	0x04, 0x17
        /*003a*/ 	.short	(.L_137 - .L_136)
.L_136:
        /*003c*/ 	.word	0x00000000
        /*0040*/ 	.short	0x0001
        /*0042*/ 	.short	0x0008
        /*0044*/ 	.byte	0x00, 0xf5, 0x21, 0x00


	//----- nvinfo : EIATTR_KPARAM_INFO
	.align		4
.L_137:
        /*0048*/ 	.byte	0x04, 0x17
        /*004a*/ 	.short	(.L_139 - .L_138)
.L_138:
        /*004c*/ 	.word	0x00000000
        /*0050*/ 	.short	0x0000
        /*0052*/ 	.short	0x0000
        /*0054*/ 	.byte	0x00, 0xf5, 0x21, 0x00


	//----- nvinfo : EIATTR_SPARSE_MMA_MASK
	.align		4
.L_139:
        /*0058*/ 	.byte	0x03, 0x50
        /*005a*/ 	.short	0x0000


	//----- nvinfo : EIATTR_MAXREG_COUNT
	.align		4
        /*005c*/ 	.byte	0x03, 0x1b
        /*005e*/ 	.short	0x00ff


	//----- nvinfo : EIATTR_NUM_BARRIERS
	.align		4
        /*0060*/ 	.byte	0x02, 0x4c
        /*0062*/ 	.byte	0x01
	.zero		1


	//----- nvinfo : EIATTR_MERCURY_ISA_VERSION
	.align		4
        /*0064*/ 	.byte	0x03, 0x5f
        /*0066*/ 	.short	0x0101


	//----- nvinfo : EIATTR_VRC_CTA_INIT_COUNT
	.align		4
        /*0068*/ 	.byte	0x02, 0x4a
	.zero		1
	.zero		1


	//----- nvinfo : EIATTR_EXIT_INSTR_OFFSETS
	.align		4
        /*006c*/ 	.byte	0x04, 0x1c
        /*006e*/ 	.short	(.L_141 - .L_140)


	//   ....[0]....
.L_140:
        /*0070*/ 	.word	0x00001b80


	//   ....[1]....
        /*0074*/ 	.word	0x00001c20


	//----- nvinfo : EIATTR_CRS_STACK_SIZE
	.align		4
.L_141:
        /*0078*/ 	.byte	0x04, 0x1e
        /*007a*/ 	.short	(.L_143 - .L_142)
.L_142:
        /*007c*/ 	.word	0x00000000


	//----- nvinfo : EIATTR_CBANK_PARAM_SIZE
	.align		4
.L_143:
        /*0080*/ 	.byte	0x03, 0x19
        /*0082*/ 	.short	0x0024


	//----- nvinfo : EIATTR_PARAM_CBANK
	.align		4
        /*0084*/ 	.byte	0x04, 0x0a
        /*0086*/ 	.short	(.L_145 - .L_144)
	.align		4
.L_144:
        /*0088*/ 	.word	index@(.nv.constant0._Z40calculateBatchLossAccuracyMixedPrecisionP6__halfS0_PfPii)
        /*008c*/ 	.short	0x0380
        /*008e*/ 	.short	0x0024


	//----- nvinfo : EIATTR_SW_WAR
	.align		4
.L_145:
        /*0090*/ 	.byte	0x04, 0x36
        /*0092*/ 	.short	(.L_147 - .L_146)
.L_146:
        /*0094*/ 	.word	0x00000008
.L_147:


//--------------------- .nv.info._Z27batchFCKernelMixedPrecisionP6__halfS0_S0_S0_iii --------------------------
	.section	.nv.info._Z27batchFCKernelMixedPrecisionP6__halfS0_S0_S0_iii,"",@"SHT_CUDA_INFO"
	.sectionflags	@""
	.align	4


	//----- nvinfo : EIATTR_CUDA_API_VERSION
	.align		4
        /*0000*/ 	.byte	0x04, 0x37
        /*0002*/ 	.short	(.L_149 - .L_148)
.L_148:
        /*0004*/ 	.word	0x00000082


	//----- nvinfo : EIATTR_KPARAM_INFO
	.align		4
.L_149:
        /*0008*/ 	.byte	0x04, 0x17
        /*000a*/ 	.short	(.L_151 - .L_150)
.L_150:
        /*000c*/ 	.word	0x00000000
        /*0010*/ 	.short	0x0006
        /*0012*/ 	.short	0x0028
        /*0014*/ 	.byte	0x00, 0xf0, 0x11, 0x00


	//----- nvinfo : EIATTR_KPARAM_INFO
	.align		4
.L_151:
        /*0018*/ 	.byte	0x04, 0x17
        /*001a*/ 	.short	(.L_153 - .L_152)
.L_152:
        /*001c*/ 	.word	0x00000000
        /*0020*/ 	.short	0x0005
        /*0022*/ 	.short	0x0024
        /*0024*/ 	.byte	0x00, 0xf0, 0x11, 0x00


	//----- nvinfo : EIATTR_KPARAM_INFO
	.align		4
.L_153:
        /*0028*/ 	.byte	0x04, 0x17
        /*002a*/ 	.short	(.L_155 - .L_154)
.L_154:
        /*002c*/ 	.word	0x00000000
        /*0030*/ 	.short	0x0004
        /*0032*/ 	.short	0x0020
        /*0034*/ 	.byte	0x00, 0xf0, 0x11, 0x00


	//----- nvinfo : EIATTR_KPARAM_INFO
	.align		4
.L_155:
        /*0038*/ 	.byte	0x04, 0x17
        /*003a*/ 	.short	(.L_157 - .L_156)
.L_156:
        /*003c*/ 	.word	0x00000000
        /*0040*/ 	.short	0x0003
        /*0042*/ 	.short	0x0018
        /*0044*/ 	.byte	0x00, 0xf5, 0x21, 0x00


	//----- nvinfo : EIATTR_KPARAM_INFO
	.align		4
.L_157:
        /*0048*/ 	.byte	0x04, 0x17
        /*004a*/ 	.short	(.L_159 - .L_158)
.L_158:
        /*004c*/ 	.word	0x00000000
        /*0050*/ 	.short	0x0002
        /*0052*/ 	.short	0x0010
        /*0054*/ 	.byte	0x00, 0xf5, 0x21, 0x00


	//----- nvinfo : EIATTR_KPARAM_INFO
	.align		4
.L_159:
        /*0058*/ 	.byte	0x04, 0x17
        /*005a*/ 	.short	(.L_161 - .L_160)
.L_160:
        /*005c*/ 	.word	0x00000000
        /*0060*/ 	.short	0x0001
        /*0062*/ 	.short	0x0008
        /*0064*/ 	.byte	0x00, 0xf5, 0x21, 0x00


	//----- nvinfo : EIATTR_KPARAM_INFO
	.align		4
.L_161:
        /*0068*/ 	.byte	0x04, 0x17
        /*006a*/ 	.short	(.L_163 - .L_162)
.L_162:
        /*006c*/ 	.word	0x00000000
        /*0070*/ 	.short	0x0000
        /*0072*/ 	.short	0x0000
        /*0074*/ 	.byte	0x00, 0xf5, 0x21, 0x00


	//----- nvinfo : EIATTR_SPARSE_MMA_MASK
	.align		4
.L_163:
        /*0078*/ 	.byte	0x03, 0x50
        /*007a*/ 	.short	0x0000


	//----- nvinfo : EIATTR_MAXREG_COUNT
	.align		4
        /*007c*/ 	.byte	0x03, 0x1b
        /*007e*/ 	.short	0x00ff


	//----- nvinfo : EIATTR_MERCURY_ISA_VERSION
	.align		4
        /*0080*/ 	.byte	0x03, 0x5f
        /*0082*/ 	.short	0x0101


	//----- nvinfo : EIATTR_VRC_CTA_INIT_COUNT
	.align		4
        /*0084*/ 	.byte	0x02, 0x4a
	.zero		1
	.zero		1


	//----- nvinfo : EIATTR_EXIT_INSTR_OFFSETS
	.align		4
        /*0088*/ 	.byte	0x04, 0x1c
        /*008a*/ 	.short	(.L_165 - .L_164)


	//   ....[0]....
.L_164:
        /*008c*/ 	.word	0x000000a0


	//   ....[1]....
        /*0090*/ 	.word	0x00001020


	//----- nvinfo : EIATTR_CBANK_PARAM_SIZE
	.align		4
.L_165:
        /*0094*/ 	.byte	0x03, 0x19
        /*0096*/ 	.short	0x002c


	//----- nvinfo : EIATTR_PARAM_CBANK
	.align		4
        /*0098*/ 	.byte	0x04, 0x0a
        /*009a*/ 	.short	(.L_167 - .L_166)
	.align		4
.L_166:
        /*009c*/ 	.word	index@(.nv.constant0._Z27batchFCKernelMixedPrecisionP6__halfS0_S0_S0_iii)
        /*00a0*/ 	.short	0x0380
        /*00a2*/ 	.short	0x002c


	//----- nvinfo : EIATTR_SW_WAR
	.align		4
.L_167:
        /*00a4*/ 	.byte	0x04, 0x36
        /*00a6*/ 	.short	(.L_169 - .L_168)
.L_168:
        /*00a8*/ 	.word	0x00000008
.L_169:


//--------------------- .nv.info._Z31batchFCReluKernelMixedPrecisionP6__halfS0_S0_S0_iii --------------------------
	.section	.nv.info._Z31batchFCReluKernelMixedPrecisionP6__halfS0_S0_S0_iii,"",@"SHT_CUDA_INFO"
	.sectionflags	@""
	.align	4


	//----- nvinfo : EIATTR_CUDA_API_VERSION
	.align		4
        /*0000*/ 	.byte	0x04, 0x37
        /*0002*/ 	.short	(.L_171 - .L_170)
.L_170:
        /*0004*/ 	.word	0x00000082


	//----- nvinfo : EIATTR_KPARAM_INFO
	.align		4
.L_171:
        /*0008*/ 	.byte	0x04, 0x17
        /*000a*/ 	.short	(.L_173 - .L_172)
.L_172:
        /*000c*/ 	.word	0x00000000
        /*0010*/ 	.short	0x0006
        /*0012*/ 	.short	0x0028
        /*0014*/ 	.byte	0x00, 0xf0, 0x11, 0x00


	//----- nvinfo : EIATTR_KPARAM_INFO
	.align		4
.L_173:
        /*0018*/ 	.byte	0x04, 0x17
        /*001a*/ 	.short	(.L_175 - .L_174)
.L_174:
        /*001c*/ 	.word	0x00000000
        /*0020*/ 	.short	0x0005
        /*0022*/ 	.short	0x0024
        /*0024*/ 	.byte	0x00, 0xf0, 0x11, 0x00


	//----- nvinfo : EIATTR_KPARAM_INFO
	.align		4
.L_175:
        /*0028*/ 	.byte	0x04, 0x17
        /*002a*/ 	.short	(.L_177 - .L_176)
.L_176:
        /*002c*/ 	.word	0x00000000
        /*0030*/ 	.short	0x0004
        /*0032*/ 	.short	0x0020
        /*0034*/ 	.byte	0x00, 0xf0, 0x11, 0x00


	//----- nvinfo : EIATTR_KPARAM_INFO
	.align		4
.L_177:
        /*0038*/ 	.byte	0x04, 0x17
        /*003a*/ 	.short	(.L_179 - .L_178)
.L_178:
        /*003c*/ 	.word	0x00000000
        /*0040*/ 	.short	0x0003
        /*0042*/ 	.short	0x0018
        /*0044*/ 	.byte	0x00, 0xf5, 0x21, 0x00


	//----- nvinfo : EIATTR_KPARAM_INFO
	.align		4
.L_179:
        /*0048*/ 	.byte	0x04, 0x17
        /*004a*/ 	.short	(.L_181 - .L_180)
.L_180:
        /*004c*/ 	.word	0x00000000
        /*0050*/ 	.short	0x0002
        /*0052*/ 	.short	0x0010
        /*0054*/ 	.byte	0x00, 0xf5, 0x21, 0x00


	//----- nvinfo : EIATTR_KPARAM_INFO
	.align		4
.L_181:
        /*0058*/ 	.byte	0x04, 0x17
        /*005a*/ 	.short	(.L_183 - .L_182)
.L_182:
        /*005c*/ 	.word	0x00000000
        /*0060*/ 	.short	0x0001
        /*0062*/ 	.short	0x0008
        /*0064*/ 	.byte	0x00, 0xf5, 0x21, 0x00


	//----- nvinfo : EIATTR_KPARAM_INFO
	.align		4
.L_183:
        /*0068*/ 	.byte	0x04, 0x17
        /*006a*/ 	.short	(.L_185 - .L_184)
.L_184:
        /*006c*/ 	.word	0x00000000
        /*0070*/ 	.short	0x0000
        /*0072*/ 	.short	0x0000
        /*0074*/ 	.byte	0x00, 0xf5, 0x21, 0x00


	//----- nvinfo : EIATTR_SPARSE_MMA_MASK
	.align		4
.L_185:
        /*0078*/ 	.byte	0x03, 0x50
        /*007a*/ 	.short	0x0000


	//----- nvinfo : EIATTR_MAXREG_COUNT
	.align		4
        /*007c*/ 	.byte	0x03, 0x1b
        /*007e*/ 	.short	0x00ff


	//----- nvinfo : EIATTR_MERCURY_ISA_VERSION
	.align		4
        /*0080*/ 	.byte	0x03, 0x5f
        /*0082*/ 	.short	0x0101


	//----- nvinfo : EIATTR_VRC_CTA_INIT_COUNT
	.align		4
        /*0084*/ 	.byte	0x02, 0x4a
	.zero		1
	.zero		1


	//----- nvinfo : EIATTR_EXIT_INSTR_OFFSETS
	.align		4
        /*0088*/ 	.byte	0x04, 0x1c
        /*008a*/ 	.short	(.L_187 - .L_186)


	//   ....[0]....
.L_186:
        /*008c*/ 	.word	0x000000a0


	//   ....[1]....
        /*0090*/ 	.word	0x00001030


	//----- nvinfo : EIATTR_CBANK_PARAM_SIZE
	.align		4
.L_187:
        /*0094*/ 	.byte	0x03, 0x19
        /*0096*/ 	.short	0x002c


	//----- nvinfo : EIATTR_PARAM_CBANK
	.align		4
        /*0098*/ 	.byte	0x04, 0x0a
        /*009a*/ 	.short	(.L_189 - .L_188)
	.align		4
.L_188:
        /*009c*/ 	.word	index@(.nv.constant0._Z31batchFCReluKernelMixedPrecisionP6__halfS0_S0_S0_iii)
        /*00a0*/ 	.short	0x0380
        /*00a2*/ 	.short	0x002c


	//----- nvinfo : EIATTR_SW_WAR
	.align		4
.L_189:
        /*00a4*/ 	.byte	0x04, 0x36
        /*00a6*/ 	.short	(.L_191 - .L_190)
.L_190:
        /*00a8*/ 	.word	0x00000008
.L_191:


//--------------------- .nv.info._Z23convertHalfToFloatArrayP6__halfPfi --------------------------
	.section	.nv.info._Z23convertHalfToFloatArrayP6__halfPfi,"",@"SHT_CUDA_INFO"
	.sectionflags	@""
	.align	4


	//----- nvinfo : EIATTR_CUDA_API_VERSION
	.align		4
        /*0000*/ 	.byte	0x04, 0x37
        /*0002*/ 	.short	(.L_193 - .L_192)
.L_192:
        /*0004*/ 	.word	0x00000082


	//----- nvinfo : EIATTR_KPARAM_INFO
	.align		4
.L_193:
        /*0008*/ 	.byte	0x04, 0x17
        /*000a*/ 	.short	(.L_195 - .L_194)
.L_194:
        /*000c*/ 	.word	0x00000000
        /*0010*/ 	.short	0x0002
        /*0012*/ 	.short	0x0010
        /*0014*/ 	.byte	0x00, 0xf0, 0x11, 0x00


	//----- nvinfo : EIATTR_KPARAM_INFO
	.align		4
.L_195:
        /*0018*/ 	.byte	0x04, 0x17
        /*001a*/ 	.short	(.L_197 - .L_196)
.L_196:
        /*001c*/ 	.word	0x00000000
        /*0020*/ 	.short	0x0001
        /*0022*/ 	.short	0x0008
        /*0024*/ 	.byte	0x00, 0xf5, 0x21, 0x00


	//----- nvinfo : EIATTR_KPARAM_INFO
	.align		4
.L_197:
        /*0028*/ 	.byte	0x04, 0x17
        /*002a*/ 	.short	(.L_199 - .L_198)
.L_198:
        /*002c*/ 	.word	0x00000000
        /*0030*/ 	.short	0x0000
        /*0032*/ 	.short	0x0000
        /*0034*/ 	.byte	0x00, 0xf5, 0x21, 0x00


	//----- nvinfo : EIATTR_SPARSE_MMA_MASK
	.align		4
.L_199:
        /*0038*/ 	.byte	0x03, 0x50
        /*003a*/ 	.short	0x0000


	//----- nvinfo : EIATTR_MAXREG_COUNT
	.align		4
        /*003c*/ 	.byte	0x03, 0x1b
        /*003e*/ 	.short	0x00ff


	//----- nvinfo : EIATTR_MERCURY_ISA_VERSION
	.align		4
        /*0040*/ 	.byte	0x03, 0x5f
        /*0042*/ 	.short	0x0101


	//----- nvinfo : EIATTR_VRC_CTA_INIT_COUNT
	.align		4
        /*0044*/ 	.byte	0x02, 0x4a
	.zero		1
	.zero		1


	//----- nvinfo : EIATTR_EXIT_INSTR_OFFSETS
	.align		4
        /*0048*/ 	.byte	0x04, 0x1c
        /*004a*/ 	.short	(.L_201 - .L_200)


	//   ....[0]....
.L_200:
        /*004c*/ 	.word	0x00000070


	//   ....[1]....
        /*0050*/ 	.word	0x00000100


	//----- nvinfo : EIATTR_CBANK_PARAM_SIZE
	.align		4
.L_201:
        /*0054*/ 	.byte	0x03, 0x19
        /*0056*/ 	.short	0x0014


	//----- nvinfo : EIATTR_PARAM_CBANK
	.align		4
        /*0058*/ 	.byte	0x04, 0x0a
        /*005a*/ 	.short	(.L_203 - .L_202)
	.align		4
.L_202:
        /*005c*/ 	.word	index@(.nv.constant0._Z23convertHalfToFloatArrayP6__halfPfi)
        /*0060*/ 	.short	0x0380
        /*0062*/ 	.short	0x0014


	//----- nvinfo : EIATTR_SW_WAR
	.align		4
.L_203:
        /*0064*/ 	.byte	0x04, 0x36
        /*0066*/ 	.short	(.L_205 - .L_204)
.L_204:
        /*0068*/ 	.word	0x00000008
.L_205:


//--------------------- .nv.info._Z23convertFloatToHalfArrayPfP6__halfi --------------------------
	.section	.nv.info._Z23convertFloatToHalfArrayPfP6__halfi,"",@"SHT_CUDA_INFO"
	.sectionflags	@""
	.align	4


	//----- nvinfo : EIATTR_CUDA_API_VERSION
	.align		4
        /*0000*/ 	.byte	0x04, 0x37
        /*0002*/ 	.short	(.L_207 - .L_206)
.L_206:
        /*0004*/ 	.word	0x00000082


	//----- nvinfo : EIATTR_KPARAM_INFO
	.align		4
.L_207:
        /*0008*/ 	.byte	0x04, 0x17
        /*000a*/ 	.short	(.L_209 - .L_208)
.L_208:
        /*000c*/ 	.word	0x00000000
        /*0010*/ 	.short	0x0002
        /*0012*/ 	.short	0x0010
        /*0014*/ 	.byte	0x00, 0xf0, 0x11, 0x00


	//----- nvinfo : EIATTR_KPARAM_INFO
	.align		4
.L_209:
        /*0018*/ 	.byte	0x04, 0x17
        /*001a*/ 	.short	(.L_211 - .L_210)
.L_210:
        /*001c*/ 	.word	0x00000000
        /*0020*/ 	.short	0x0001
        /*0022*/ 	.short	0x0008
        /*0024*/ 	.byte	0x00, 0xf5, 0x21, 0x00


	//----- nvinfo : EIATTR_KPARAM_INFO
	.align		4
.L_211:
        /*0028*/ 	.byte	0x04, 0x17
        /*002a*/ 	.short	(.L_213 - .L_212)
.L_212:
        /*002c*/ 	.word	0x00000000
        /*0030*/ 	.short	0x0000
        /*0032*/ 	.short	0x0000
        /*0034*/ 	.byte	0x00, 0xf5, 0x21, 0x00


	//----- nvinfo : EIATTR_SPARSE_MMA_MASK
	.align		4
.L_213:
        /*0038*/ 	.byte	0x03, 0x50
        /*003a*/ 	.short	0x0000


	//----- nvinfo : EIATTR_MAXREG_COUNT
	.align		4
        /*003c*/ 	.byte	0x03, 0x1b
        /*003e*/ 	.short	0x00ff


	//----- nvinfo : EIATTR_MERCURY_ISA_VERSION
	.align		4
        /*0040*/ 	.byte	0x03, 0x5f
        /*0042*/ 	.short	0x0101


	//----- nvinfo : EIATTR_VRC_CTA_INIT_COUNT
	.align		4
        /*0044*/ 	.byte	0x02, 0x4a
	.zero		1
	.zero		1


	//----- nvinfo : EIATTR_EXIT_INSTR_OFFSETS
	.align		4
        /*0048*/ 	.byte	0x04, 0x1c
        /*004a*/ 	.short	(.L_215 - .L_214)


	//   ....[0]....
.L_214:
        /*004c*/ 	.word	0x00000070


	//   ....[1]....
        /*0050*/ 	.word	0x00000100


	//----- nvinfo : EIATTR_CBANK_PARAM_SIZE
	.align		4
.L_215:
        /*0054*/ 	.byte	0x03, 0x19
        /*0056*/ 	.short	0x0014


	//----- nvinfo : EIATTR_PARAM_CBANK
	.align		4
        /*0058*/ 	.byte	0x04, 0x0a
        /*005a*/ 	.short	(.L_217 - .L_216)
	.align		4
.L_216:
        /*005c*/ 	.word	index@(.nv.constant0._Z23convertFloatToHalfArrayPfP6__halfi)
        /*0060*/ 	.short	0x0380
        /*0062*/ 	.short	0x0014


	//----- nvinfo : EIATTR_SW_WAR
	.align		4
.L_217:
        /*0064*/ 	.byte	0x04, 0x36
        /*0066*/ 	.short	(.L_219 - .L_218)
.L_218:
        /*0068*/ 	.word	0x00000008
.L_219:


//--------------------- .nv.callgraph             --------------------------
	.section	.nv.callgraph,"",@"SHT_CUDA_CALLGRAPH"
	.align	4
	.sectionentsize	8
	.align		4
        /*0000*/ 	.word	0x00000000
	.align		4
        /*0004*/ 	.word	0xffffffff
	.align		4
        /*0008*/ 	.word	0x00000000
	.align		4
        /*000c*/ 	.word	0xfffffffe
	.align		4
        /*0010*/ 	.word	0x00000000
	.align		4
        /*0014*/ 	.word	0xfffffffd
	.align		4
        /*0018*/ 	.word	0x00000000
	.align		4
        /*001c*/ 	.word	0xfffffffc


//--------------------- .text._Z37batchSoftmaxSmallKernelMixedPrecisionP6__halfii --------------------------
	.section	.text._Z37batchSoftmaxSmallKernelMixedPrecisionP6__halfii,"ax",@progbits
	.align	128
        .global         _Z37batchSoftmaxSmallKernelMixedPrecisionP6__halfii
        .type           _Z37batchSoftmaxSmallKernelMixedPrecisionP6__halfii,@function
        .size           _Z37batchSoftmaxSmallKernelMixedPrecisionP6__halfii,(.L_x_112 - _Z37batchSoftmaxSmallKernelMixedPrecisionP6__halfii)
        .other          _Z37batchSoftmaxSmallKernelMixedPrecisionP6__halfii,@"STO_CUDA_ENTRY STV_DEFAULT"
_Z37batchSoftmaxSmallKernelMixedPrecisionP6__halfii:
.text._Z37batchSoftmaxSmallKernelMixedPrecisionP6__halfii:
[----:B------:R-:W-:Y:S08]  /*0000*/  LDC R1, c[0x0][0x37c] ;  /* 0x0000df00ff017b82 */ /* 0x000ff00000000800 */
[----:B------:R-:W0:Y:S08]  /*0010*/  S2UR UR4, SR_CTAID.X ;  /* 0x00000000000479c3 */ /* 0x000e300000002500 */
[----:B------:R-:W0:Y:S02]  /*0020*/  LDC R0, c[0x0][0x38c] ;  /* 0x0000e300ff007b82 */ /* 0x000e240000000800 */
[----:B0-----:R-:W-:-:S13]  /*0030*/  ISETP.LE.AND P0, PT, R0, UR4, PT ;  /* 0x0000000400007c0c */ /* 0x001fda000bf03270 */
[----:B------:R-:W-:Y:S05]  /*0040*/  @P0 EXIT ;  /* 0x000000000000094d */ /* 0x000fea0003800000 */
[----:B------:R-:W0:Y:S01]  /*0050*/  S2R R5, SR_TID.X ;  /* 0x0000000000057919 */ /* 0x000e220000002100 */
[----:B------:R-:W1:Y:S01]  /*0060*/  LDC R0, c[0x0][0x388] ;  /* 0x0000e200ff007b82 */ /* 0x000e620000000800 */
[----:B------:R-:W2:Y:S01]  /*0070*/  LDCU.64 UR6, c[0x0][0x380] ;  /* 0x00007000ff0677ac */ /* 0x000ea20008000a00 */
[----:B------:R-:W3:Y:S01]  /*0080*/  LDCU.64 UR8, c[0x0][0x358] ;  /* 0x00006b00ff0877ac */ /* 0x000ee20008000a00 */
[----:B-1----:R-:W-:-:S05]  /*0090*/  IMAD R2, R0, UR4, RZ ;  /* 0x0000000400027c24 */ /* 0x002fca000f8e02ff */
[C---:B0-----:R-:W-:Y:S02]  /*00a0*/  IADD3 R3, P1, PT, R2.reuse, R5, RZ ;  /* 0x0000000502037210 */ /* 0x041fe40007f3e0ff */
[----:B------:R-:W-:Y:S02]  /*00b0*/  ISETP.GE.AND P0, PT, R5, R0, PT ;  /* 0x000000000500720c */ /* 0x000fe40003f06270 */
[----:B------:R-:W-:Y:S02]  /*00c0*/  LEA.HI.X.SX32 R2, R2, RZ, 0x1, P1 ;  /* 0x000000ff02027211 */ /* 0x000fe400008f0eff */
[----:B--2---:R-:W-:-:S04]  /*00d0*/  LEA R20, P1, R3, UR6, 0x1 ;  /* 0x0000000603147c11 */ /* 0x004fc8000f8208ff */
[----:B------:R-:W-:-:S05]  /*00e0*/  LEA.HI.X R21, R3, UR7, R2, 0x1, P1 ;  /* 0x0000000703157c11 */ /* 0x000fca00088f0c02 */
[----:B---3--:R-:W2:Y:S01]  /*00f0*/  @!P0 LDG.E.U16 R3, desc[UR8][R20.64] ;  /* 0x0000000814038981 */ /* 0x008ea2000c1e1500 */
[----:B------:R-:W0:Y:S01]  /*0100*/  S2UR UR5, SR_CgaCtaId ;  /* 0x00000000000579c3 */ /* 0x000e220000008800 */
[----:B------:R-:W-:Y:S01]  /*0110*/  UMOV UR4, 0x400 ;  /* 0x0000040000047882 */ /* 0x000fe20000000000 */
[----:B------:R-:W-:Y:S01]  /*0120*/  ISETP.NE.AND P1, PT, R5, RZ, PT ;  /* 0x000000ff0500720c */ /* 0x000fe20003f25270 */
[----:B------:R-:W-:Y:S01]  /*0130*/  BSSY.RECONVERGENT B0, `(.L_x_0) ;  /* 0x0000053000007945 */ /* 0x000fe20003800200 */
[----:B0-----:R-:W-:-:S06]  /*0140*/  ULEA UR5, UR5, UR4, 0x18 ;  /* 0x0000000405057291 */ /* 0x001fcc000f8ec0ff */
[----:B------:R-:W-:Y:S01]  /*0150*/  LEA R2, R5, UR5, 0x2 ;  /* 0x0000000505027c11 */ /* 0x000fe2000f8e10ff */
[----:B--2---:R-:W-:-:S05]  /*0160*/  @!P0 HADD2.F32 R3, -RZ, R3.H0_H0 ;  /* 0x20000003ff038230 */ /* 0x004fca0000004100 */
[----:B------:R0:W-:Y:S01]  /*0170*/  @!P0 STS [R2], R3 ;  /* 0x0000000302008388 */ /* 0x0001e20000000800 */
[----:B------:R-:W-:Y:S06]  /*0180*/  BAR.SYNC.DEFER_BLOCKING 0x0 ;  /* 0x0000000000007b1d */ /* 0x000fec0000010000 */
[----:B------:R-:W-:Y:S05]  /*0190*/  @P1 BRA `(.L_x_1) ;  /* 0x0000000400301947 */ /* 0x000fea0003800000 */
[----:B------:R-:W1:Y:S01]  /*01a0*/  LDS R23, [UR5] ;  /* 0x00000005ff177984 */ /* 0x000e620008000800 */
[----:B------:R-:W-:-:S03]  /*01b0*/  ISETP.GE.AND P2, PT, R0, 0x2, PT ;  /* 0x000000020000780c */ /* 0x000fc60003f46270 */
[----:B-1----:R1:W-:Y:S10]  /*01c0*/  STS [UR5+0x80], R23 ;  /* 0x00008017ff007988 */ /* 0x0023f40008000805 */
[----:B------:R-:W-:Y:S05]  /*01d0*/  @!P2 BRA `(.L_x_1) ;  /* 0x000000040020a947 */ /* 0x000fea0003800000 */
[----:B0-----:R-:W-:Y:S01]  /*01e0*/  VIADD R3, R0, 0xfffffffe ;  /* 0xfffffffe00037836 */ /* 0x001fe20000000000 */
[----:B------:R-:W-:-:S04]  /*01f0*/  UMOV UR4, 0x1 ;  /* 0x0000000100047882 */ /* 0x000fc80000000000 */
[----:B------:R-:W-:Y:S01]  /*0200*/  ISETP.GE.U32.AND P2, PT, R3, 0xf, PT ;  /* 0x0000000f0300780c */ /* 0x000fe20003f46070 */
[----:B------:R-:W-:-:S05]  /*0210*/  VIADD R3, R0, 0xffffffff ;  /* 0xffffffff00037836 */ /* 0x000fca0000000000 */
[----:B------:R-:W-:-:S07]  /*0220*/  LOP3.LUT R25, R3, 0xf, RZ, 0xc0, !PT ;  /* 0x0000000f03197812 */ /* 0x000fce00078ec0ff */
[----:B------:R-:W-:Y:S05]  /*0230*/  @!P2 BRA `(.L_x_2) ;  /* 0x00000000005ca947 */ /* 0x000fea0003800000 */
[----:B------:R-:W-:Y:S01]  /*0240*/  LOP3.LUT R22, R3, 0xfffffff0, RZ, 0xc0, !PT ;  /* 0xfffffff003167812 */ /* 0x000fe200078ec0ff */
[----:B------:R-:W-:Y:S01]  /*0250*/  UIADD3 UR6, UPT, UPT, UR5, 0x20, URZ ;  /* 0x0000002005067890 */ /* 0x000fe2000fffe0ff */
[----:B------:R-:W-:-:S03]  /*0260*/  UMOV UR4, URZ ;  /* 0x000000ff00047c82 */ /* 0x000fc60008000000 */
[----:B------:R-:W-:-:S08]  /*0270*/  IMAD.MOV R22, RZ, RZ, -R22 ;  /* 0x000000ffff167224 */ /* 0x000fd000078e0a16 */
.L_x_3:
[----:B------:R-:W0:Y:S01]  /*0280*/  LDS.128 R4, [UR6+-0x20] ;  /* 0xffffe006ff047984 */ /* 0x000e220008000c00 */
[----:B------:R-:W-:Y:S01]  /*0290*/  VIADD R22, R22, 0x10 ;  /* 0x0000001016167836 */ /* 0x000fe20000000000 */
[----:B------:R-:W-:Y:S02]  /*02a0*/  UIADD3 UR4, UPT, UPT, UR4, 0x10, URZ ;  /* 0x0000001004047890 */ /* 0x000fe4000fffe0ff */
[----:B------:R-:W2:Y:S02]  /*02b0*/  LDS.128 R8, [UR6+-0x10] ;  /* 0xfffff006ff087984 */ /* 0x000ea40008000c00 */
[----:B------:R-:W-:Y:S02]  /*02c0*/  ISETP.NE.AND P2, PT, R22, RZ, PT ;  /* 0x000000ff1600720c */ /* 0x000fe40003f45270 */
[----:B------:R-:W3:Y:S04]  /*02d0*/  LDS.128 R12, [UR6] ;  /* 0x00000006ff0c7984 */ /* 0x000ee80008000c00 */
[----:B------:R-:W4:Y:S04]  /*02e0*/  LDS.128 R16, [UR6+0x10] ;  /* 0x00001006ff107984 */ /* 0x000f280008000c00 */
[----:B------:R-:W1:Y:S01]  /*02f0*/  LDS R24, [UR6+0x20] ;  /* 0x00002006ff187984 */ /* 0x000e620008000800 */
[----:B------:R-:W-:Y:S01]  /*0300*/  UIADD3 UR6, UPT, UPT, UR6, 0x40, URZ ;  /* 0x0000004006067890 */ /* 0x000fe2000fffe0ff */
[----:B0-----:R-:W-:-:S04]  /*0310*/  FMNMX3 R5, R23, R5, R6, !PT ;  /* 0x0000000517057276 */ /* 0x001fc80007800006 */
[----:B--2---:R-:W-:-:S04]  /*0320*/  FMNMX3 R5, R5, R7, R8, !PT ;  /* 0x0000000705057276 */ /* 0x004fc80007800008 */
[----:B------:R-:W-:-:S04]  /*0330*/  FMNMX3 R5, R5, R9, R10, !PT ;  /* 0x0000000905057276 */ /* 0x000fc8000780000a */
[----:B---3--:R-:W-:-:S04]  /*0340*/  FMNMX3 R5, R5, R11, R12, !PT ;  /* 0x0000000b05057276 */ /* 0x008fc8000780000c */
[----:B------:R-:W-:-:S04]  /*0350*/  FMNMX3 R5, R5, R13, R14, !PT ;  /* 0x0000000d05057276 */ /* 0x000fc8000780000e */
[----:B----4-:R-:W-:-:S04]  /*0360*/  FMNMX3 R5, R5, R15, R16, !PT ;  /* 0x0000000f05057276 */ /* 0x010fc80007800010 */
[----:B------:R-:W-:-:S04]  /*0370*/  FMNMX3 R5, R5, R17, R18, !PT ;  /* 0x0000001105057276 */ /* 0x000fc80007800012 */
[----:B-1----:R-:W-:Y:S01]  /*0380*/  FMNMX3 R23, R5, R19, R24, !PT ;  /* 0x0000001305177276 */ /* 0x002fe20007800018 */
[----:B------:R-:W-:Y:S06]  /*0390*/  @P2 BRA `(.L_x_3) ;  /* 0xfffffffc00b82947 */ /* 0x000fec000383ffff */
[----:B------:R-:W-:-:S12]  /*03a0*/  UIADD3 UR4, UPT, UPT, UR4, 0x1, URZ ;  /* 0x0000000104047890 */ /* 0x000fd8000fffe0ff */
.L_x_2:
[----:B------:R-:W-:-:S13]  /*03b0*/  ISETP.NE.AND P2, PT, R25, RZ, PT ;  /* 0x000000ff1900720c */ /* 0x000fda0003f45270 */
[----:B------:R-:W-:Y:S05]  /*03c0*/  @!P2 BRA `(.L_x_4) ;  /* 0x0000000000a0a947 */ /* 0x000fea0003800000 */
[----:B------:R-:W-:Y:S02]  /*03d0*/  ISETP.GE.U32.AND P2, PT, R25, 0x8, PT ;  /* 0x000000081900780c */ /* 0x000fe40003f46070 */
[----:B------:R-:W-:-:S04]  /*03e0*/  LOP3.LUT R12, R3, 0x7, RZ, 0xc0, !PT ;  /* 0x00000007030c7812 */ /* 0x000fc800078ec0ff */
[----:B------:R-:W-:-:S07]  /*03f0*/  ISETP.NE.AND P3, PT, R12, RZ, PT ;  /* 0x000000ff0c00720c */ /* 0x000fce0003f65270 */
[----:B------:R-:W-:Y:S06]  /*0400*/  @!P2 BRA `(.L_x_5) ;  /* 0x000000000038a947 */ /* 0x000fec0003800000 */
[----:B------:R-:W-:Y:S02]  /*0410*/  ULEA UR6, UR4, UR5, 0x2 ;  /* 0x0000000504067291 */ /* 0x000fe4000f8e10ff */
[----:B------:R-:W-:-:S07]  /*0420*/  UIADD3 UR4, UPT, UPT, UR4, 0x8, URZ ;  /* 0x0000000804047890 */ /* 0x000fce000fffe0ff */
[----:B------:R-:W-:Y:S04]  /*0430*/  LDS R4, [UR6] ;  /* 0x00000006ff047984 */ /* 0x000fe80008000800 */
[----:B------:R-:W0:Y:S04]  /*0440*/  LDS R5, [UR6+0x4] ;  /* 0x00000406ff057984 */ /* 0x000e280008000800 */
[----:B------:R-:W-:Y:S04]  /*0450*/  LDS R7, [UR6+0x8] ;  /* 0x00000806ff077984 */ /* 0x000fe80008000800 */
[----:B------:R-:W2:Y:S04]  /*0460*/  LDS R6, [UR6+0xc] ;  /* 0x00000c06ff067984 */ /* 0x000ea80008000800 */
[----:B------:R-:W-:Y:S04]  /*0470*/  LDS R9, [UR6+0x10] ;  /* 0x00001006ff097984 */ /* 0x000fe80008000800 */
[----:B------:R-:W3:Y:S04]  /*0480*/  LDS R8, [UR6+0x14] ;  /* 0x00001406ff087984 */ /* 0x000ee80008000800 */
[----:B------:R-:W-:Y:S04]  /*0490*/  LDS R11, [UR6+0x18] ;  /* 0x00001806ff0b7984 */ /* 0x000fe80008000800 */
[----:B------:R-:W1:Y:S01]  /*04a0*/  LDS R10, [UR6+0x1c] ;  /* 0x00001c06ff0a7984 */ /* 0x000e620008000800 */
[----:B0-----:R-:W-:-:S04]  /*04b0*/  FMNMX3 R4, R23, R4, R5, !PT ;  /* 0x0000000417047276 */ /* 0x001fc80007800005 */
[----:B--2---:R-:W-:-:S04]  /*04c0*/  FMNMX3 R4, R4, R7, R6, !PT ;  /* 0x0000000704047276 */ /* 0x004fc80007800006 */
[----:B---3--:R-:W-:-:S04]  /*04d0*/  FMNMX3 R4, R4, R9, R8, !PT ;  /* 0x0000000904047276 */ /* 0x008fc80007800008 */
[----:B-1----:R-:W-:-:S07]  /*04e0*/  FMNMX3 R23, R4, R11, R10, !PT ;  /* 0x0000000b04177276 */ /* 0x002fce000780000a */
.L_x_5:
        /* <DEDUP_REMOVED lines=10> */
[----:B------:R-:W1:Y:S01]  /*0590*/  LDS R6, [UR6+0xc] ;  /* 0x00000c06ff067984 */ /* 0x000e620008000800 */
[----:B0-----:R-:W-:-:S04]  /*05a0*/  FMNMX3 R4, R23, R4, R5, !PT ;  /* 0x0000000417047276 */ /* 0x001fc80007800005 */
[----:B-1----:R-:W-:-:S07]  /*05b0*/  FMNMX3 R23, R4, R7, R6, !PT ;  /* 0x0000000704177276 */ /* 0x002fce0007800006 */
.L_x_6:
[----:B------:R-:W-:Y:S05]  /*05c0*/  @!P3 BRA `(.L_x_4) ;  /* 0x000000000020b947 */ /* 0x000fea0003800000 */
[----:B------:R-:W-:Y:S01]  /*05d0*/  IMAD.MOV R3, RZ, RZ, -R3 ;  /* 0x000000ffff037224 */ /* 0x000fe200078e0a03 */
[----:B------:R-:W-:-:S12]  /*05e0*/  ULEA UR4, UR4, UR5, 0x2 ;  /* 0x0000000504047291 */ /* 0x000fd8000f8e10ff */
.L_x_7:
[----:B------:R-:W1:Y:S01]  /*05f0*/  LDS R4, [UR4] ;  /* 0x00000004ff047984 */ /* 0x000e620008000800 */
[----:B------:R-:W-:Y:S01]  /*0600*/  VIADD R3, R3, 0x1 ;  /* 0x0000000103037836 */ /* 0x000fe20000000000 */
[----:B------:R-:W-:-:S04]  /*0610*/  UIADD3 UR4, UPT, UPT, UR4, 0x4, URZ ;  /* 0x0000000404047890 */ /* 0x000fc8000fffe0ff */
[----:B------:R-:W-:Y:S02]  /*0620*/  ISETP.NE.AND P2, PT, R3, RZ, PT ;  /* 0x000000ff0300720c */ /* 0x000fe40003f45270 */
[----:B-1----:R-:W-:-:S11]  /*0630*/  FMNMX R23, R4, R23, !PT ;  /* 0x0000001704177209 */ /* 0x002fd60007800000 */
[----:B------:R-:W-:Y:S05]  /*0640*/  @P2 BRA `(.L_x_7) ;  /* 0xfffffffc00e82947 */ /* 0x000fea000383ffff */
.L_x_4:
[----:B------:R2:W-:Y:S02]  /*0650*/  STS [UR5+0x80], R23 ;  /* 0x00008017ff007988 */ /* 0x0005e40008000805 */
.L_x_1:
[----:B------:R-:W-:Y:S05]  /*0660*/  BSYNC.RECONVERGENT B0 ;  /* 0x0000000000007941 */ /* 0x000fea0003800200 */
.L_x_0:
[----:B------:R-:W-:Y:S06]  /*0670*/  BAR.SYNC.DEFER_BLOCKING 0x0 ;  /* 0x0000000000007b1d */ /* 0x000fec0000010000 */
[----:B------:R-:W-:Y:S04]  /*0680*/  BSSY.RECONVERGENT B0, `(.L_x_8) ;  /* 0x0000010000007945 */ /* 0x000fe80003800200 */
[----:B------:R-:W-:Y:S05]  /*0690*/  @P0 BRA `(.L_x_9) ;  /* 0x0000000000380947 */ /* 0x000fea0003800000 */
[----:B0-----:R-:W-:Y:S01]  /*06a0*/  LDS R3, [R2] ;  /* 0x0000000002037984 */ /* 0x001fe20000000800 */
[----:B------:R-:W-:Y:S02]  /*06b0*/  IMAD.MOV.U32 R6, RZ, RZ, 0x3bbb989d ;  /* 0x3bbb989dff067424 */ /* 0x000fe400078e00ff */
[----:B------:R-:W-:Y:S01]  /*06c0*/  IMAD.MOV.U32 R5, RZ, RZ, 0x437c0000 ;  /* 0x437c0000ff057424 */ /* 0x000fe200078e00ff */
[----:B------:R-:W0:Y:S02]  /*06d0*/  LDS R4, [UR5+0x80] ;  /* 0x00008005ff047984 */ /* 0x000e240008000800 */
[----:B0-----:R-:W-:-:S04]  /*06e0*/  FADD R3, R3, -R4 ;  /* 0x8000000403037221 */ /* 0x001fc80000000000 */
[----:B------:R-:W-:-:S04]  /*06f0*/  FFMA.SAT R4, R3, R6, 0.5 ;  /* 0x3f00000003047423 */ /* 0x000fc80000002006 */
[----:B------:R-:W-:-:S04]  /*0700*/  FFMA.RM R4, R4, R5, 12582913 ;  /* 0x4b40000104047423 */ /* 0x000fc80000004005 */
[C---:B------:R-:W-:Y:S01]  /*0710*/  FADD R6, R4.reuse, -12583039 ;  /* 0xcb40007f04067421 */ /* 0x040fe20000000000 */
[----:B------:R-:W-:-:S03]  /*0720*/  IMAD.SHL.U32 R4, R4, 0x800000, RZ ;  /* 0x0080000004047824 */ /* 0x000fc600078e00ff */
[----:B------:R-:W-:-:S04]  /*0730*/  FFMA R6, R3, 1.4426950216293334961, -R6 ;  /* 0x3fb8aa3b03067823 */ /* 0x000fc80000000806 */
[----:B------:R-:W-:-:S04]  /*0740*/  FFMA R6, R3, 1.925963033500011079e-08, R6 ;  /* 0x32a5706003067823 */ /* 0x000fc80000000006 */
[----:B------:R-:W0:Y:S02]  /*0750*/  MUFU.EX2 R3, R6 ;  /* 0x0000000600037308 */ /* 0x000e240000000800 */
[----:B0-----:R-:W-:-:S05]  /*0760*/  FMUL R3, R4, R3 ;  /* 0x0000000304037220 */ /* 0x001fca0000400000 */
[----:B------:R3:W-:Y:S02]  /*0770*/  STS [R2], R3 ;  /* 0x0000000302007388 */ /* 0x0007e40000000800 */
.L_x_9:
[----:B------:R-:W-:Y:S05]  /*0780*/  BSYNC.RECONVERGENT B0 ;  /* 0x0000000000007941 */ /* 0x000fea0003800200 */
.L_x_8:
[----:B------:R-:W-:Y:S06]  /*0790*/  BAR.SYNC.DEFER_BLOCKING 0x0 ;  /* 0x0000000000007b1d */ /* 0x000fec0000010000 */
[----:B------:R-:W-:Y:S04]  /*07a0*/  BSSY.RECONVERGENT B0, `(.L_x_10) ;  /* 0x000004e000007945 */ /* 0x000fe80003800200 */
[----:B------:R-:W-:Y:S05]  /*07b0*/  @P1 BRA `(.L_x_11) ;  /* 0x0000000400301947 */ /* 0x000fea0003800000 */
[----:B------:R-:W-:Y:S01]  /*07c0*/  STS [UR5+0x84], RZ ;  /* 0x000084ffff007988 */ /* 0x000fe20008000805 */
[----:B------:R-:W-:-:S13]  /*07d0*/  ISETP.GE.AND P1, PT, R0, 0x1, PT ;  /* 0x000000010000780c */ /* 0x000fda0003f26270 */
[----:B------:R-:W-:Y:S05]  /*07e0*/  @!P1 BRA `(.L_x_11) ;  /* 0x0000000400249947 */ /* 0x000fea0003800000 */
[C---:B------:R-:W-:Y:S01]  /*07f0*/  ISETP.GE.U32.AND P1, PT, R0.reuse, 0x10, PT ;  /* 0x000000100000780c */ /* 0x040fe20003f26070 */
[----:B0--3--:R-:W-:Y:S01]  /*0800*/  IMAD.MOV.U32 R3, RZ, RZ, RZ ;  /* 0x000000ffff037224 */ /* 0x009fe200078e00ff */
[----:B------:R-:W-:Y:S01]  /*0810*/  LOP3.LUT R22, R0, 0xf, RZ, 0xc0, !PT ;  /* 0x0000000f00167812 */ /* 0x000fe200078ec0ff */
[----:B------:R-:W-:-:S03]  /*0820*/  IMAD.MOV.U32 R19, RZ, RZ, RZ ;  /* 0x000000ffff137224 */ /* 0x000fc600078e00ff */
[----:B------:R-:W-:-:S07]  /*0830*/  ISETP.NE.AND P2, PT, R22, RZ, PT ;  /* 0x000000ff1600720c */ /* 0x000fce0003f45270 */
[----:B------:R-:W-:Y:S06]  /*0840*/  @!P1 BRA `(.L_x_12) ;  /* 0x0000000000709947 */ /* 0x000fec0003800000 */
[----:B------:R-:W-:Y:S01]  /*0850*/  LOP3.LUT R3, R0, 0x7ffffff0, RZ, 0xc0, !PT ;  /* 0x7ffffff000037812 */ /* 0x000fe200078ec0ff */
[----:B------:R-:W-:Y:S01]  /*0860*/  IMAD.MOV.U32 R19, RZ, RZ, RZ ;  /* 0x000000ffff137224 */ /* 0x000fe200078e00ff */
[----:B------:R-:W-:-:S03]  /*0870*/  UIADD3 UR4, UPT, UPT, UR5, 0x20, URZ ;  /* 0x0000002005047890 */ /* 0x000fc6000fffe0ff */
[----:B-12---:R-:W-:-:S09]  /*0880*/  IMAD.MOV R23, RZ, RZ, -R3 ;  /* 0x000000ffff177224 */ /* 0x006fd200078e0a03 */
.L_x_13:
[----:B------:R-:W0:Y:S01]  /*0890*/  LDS.128 R4, [UR4+-0x20] ;  /* 0xffffe004ff047984 */ /* 0x000e220008000c00 */
[----:B------:R-:W-:-:S03]  /*08a0*/  VIADD R23, R23, 0x10 ;  /* 0x0000001017177836 */ /* 0x000fc60000000000 */
[----:B------:R-:W1:Y:S02]  /*08b0*/  LDS.128 R8, [UR4+-0x10] ;  /* 0xfffff004ff087984 */ /* 0x000e640008000c00 */
[----:B------:R-:W-:Y:S02]  /*08c0*/  ISETP.NE.AND P1, PT, R23, RZ, PT ;  /* 0x000000ff1700720c */ /* 0x000fe40003f25270 */
[----:B------:R-:W2:Y:S01]  /*08d0*/  LDS.128 R12, [UR4] ;  /* 0x00000004ff0c7984 */ /* 0x000ea20008000c00 */
[----:B0-----:R-:W-:-:S03]  /*08e0*/  FADD R4, R4, R19 ;  /* 0x0000001304047221 */ /* 0x001fc60000000000 */
[----:B------:R-:W0:Y:S01]  /*08f0*/  LDS.128 R16, [UR4+0x10] ;  /* 0x00001004ff107984 */ /* 0x000e220008000c00 */
[----:B------:R-:W-:Y:S01]  /*0900*/  UIADD3 UR4, UPT, UPT, UR4, 0x40, URZ ;  /* 0x0000004004047890 */ /* 0x000fe2000fffe0ff */
[----:B------:R-:W-:-:S04]  /*0910*/  FADD R5, R4, R5 ;  /* 0x0000000504057221 */ /* 0x000fc80000000000 */
[----:B------:R-:W-:-:S04]  /*0920*/  FADD R6, R5, R6 ;  /* 0x0000000605067221 */ /* 0x000fc80000000000 */
[----:B------:R-:W-:-:S04]  /*0930*/  FADD R7, R6, R7 ;  /* 0x0000000706077221 */ /* 0x000fc80000000000 */
[----:B-1----:R-:W-:-:S04]  /*0940*/  FADD R8, R7, R8 ;  /* 0x0000000807087221 */ /* 0x002fc80000000000 */
[----:B------:R-:W-:-:S04]  /*0950*/  FADD R9, R8, R9 ;  /* 0x0000000908097221 */ /* 0x000fc80000000000 */
[----:B------:R-:W-:-:S04]  /*0960*/  FADD R10, R9, R10 ;  /* 0x0000000a090a7221 */ /* 0x000fc80000000000 */
[----:B------:R-:W-:-:S04]  /*0970*/  FADD R11, R10, R11 ;  /* 0x0000000b0a0b7221 */ /* 0x000fc80000000000 */
[----:B--2---:R-:W-:-:S04]  /*0980*/  FADD R12, R11, R12 ;  /* 0x0000000c0b0c7221 */ /* 0x004fc80000000000 */
[----:B------:R-:W-:-:S04]  /*0990*/  FADD R13, R12, R13 ;  /* 0x0000000d0c0d7221 */ /* 0x000fc80000000000 */
[----:B------:R-:W-:-:S04]  /*09a0*/  FADD R14, R13, R14 ;  /* 0x0000000e0d0e7221 */ /* 0x000fc80000000000 */
[----:B------:R-:W-:-:S04]  /*09b0*/  FADD R15, R14, R15 ;  /* 0x0000000f0e0f7221 */ /* 0x000fc80000000000 */
[----:B0-----:R-:W-:-:S04]  /*09c0*/  FADD R16, R15, R16 ;  /* 0x000000100f107221 */ /* 0x001fc80000000000 */
[----:B------:R-:W-:-:S04]  /*09d0*/  FADD R17, R16, R17 ;  /* 0x0000001110117221 */ /* 0x000fc80000000000 */
[----:B------:R-:W-:-:S04]  /*09e0*/  FADD R18, R17, R18 ;  /* 0x0000001211127221 */ /* 0x000fc80000000000 */
[----:B------:R-:W-:Y:S01]  /*09f0*/  FADD R19, R18, R19 ;  /* 0x0000001312137221 */ /* 0x000fe20000000000 */
[----:B------:R-:W-:Y:S06]  /*0a00*/  @P1 BRA `(.L_x_13) ;  /* 0xfffffffc00a01947 */ /* 0x000fec000383ffff */
.L_x_12:
[----:B------:R-:W-:Y:S05]  /*0a10*/  @!P2 BRA `(.L_x_14) ;  /* 0x000000000094a947 */ /* 0x000fea0003800000 */
[----:B------:R-:W-:Y:S02]  /*0a20*/  ISETP.GE.U32.AND P1, PT, R22, 0x8, PT ;  /* 0x000000081600780c */ /* 0x000fe40003f26070 */
[----:B------:R-:W-:-:S04]  /*0a30*/  LOP3.LUT R13, R0, 0x7, RZ, 0xc0, !PT ;  /* 0x00000007000d7812 */ /* 0x000fc800078ec0ff */
[----:B------:R-:W-:-:S07]  /*0a40*/  ISETP.NE.AND P2, PT, R13, RZ, PT ;  /* 0x000000ff0d00720c */ /* 0x000fce0003f45270 */
[----:B------:R-:W-:Y:S06]  /*0a50*/  @!P1 BRA `(.L_x_15) ;  /* 0x0000000000309947 */ /* 0x000fec0003800000 */
[C---:B------:R-:W-:Y:S01]  /*0a60*/  LEA R12, R3.reuse, UR5, 0x2 ;  /* 0x00000005030c7c11 */ /* 0x040fe2000f8e10ff */
[----:B------:R-:W-:-:S04]  /*0a70*/  VIADD R3, R3, 0x8 ;  /* 0x0000000803037836 */ /* 0x000fc80000000000 */
[----:B------:R-:W0:Y:S04]  /*0a80*/  LDS.128 R4, [R12] ;  /* 0x000000000c047984 */ /* 0x000e280000000c00 */
[----:B------:R-:W3:Y:S01]  /*0a90*/  LDS.128 R8, [R12+0x10] ;  /* 0x000010000c087984 */ /* 0x000ee20000000c00 */
[----:B0-----:R-:W-:-:S04]  /*0aa0*/  FADD R4, R19, R4 ;  /* 0x0000000413047221 */ /* 0x001fc80000000000 */
[----:B------:R-:W-:-:S04]  /*0ab0*/  FADD R5, R4, R5 ;  /* 0x0000000504057221 */ /* 0x000fc80000000000 */
[----:B------:R-:W-:-:S04]  /*0ac0*/  FADD R6, R5, R6 ;  /* 0x0000000605067221 */ /* 0x000fc80000000000 */
[----:B------:R-:W-:-:S04]  /*0ad0*/  FADD R7, R6, R7 ;  /* 0x0000000706077221 */ /* 0x000fc80000000000 */
[----:B---3--:R-:W-:-:S04]  /*0ae0*/  FADD R8, R7, R8 ;  /* 0x0000000807087221 */ /* 0x008fc80000000000 */
[----:B------:R-:W-:-:S04]  /*0af0*/  FADD R9, R8, R9 ;  /* 0x0000000908097221 */ /* 0x000fc80000000000 */
[----:B------:R-:W-:-:S04]  /*0b00*/  FADD R10, R9, R10 ;  /* 0x0000000a090a7221 */ /* 0x000fc80000000000 */
[----:B------:R-:W-:-:S07]  /*0b10*/  FADD R19, R10, R11 ;  /* 0x0000000b0a137221 */ /* 0x000fce0000000000 */
.L_x_15:
[----:B------:R-:W-:Y:S05]  /*0b20*/  @!P2 BRA `(.L_x_14) ;  /* 0x000000000050a947 */ /* 0x000fea0003800000 */
[----:B------:R-:W-:Y:S02]  /*0b30*/  ISETP.GE.U32.AND P1, PT, R13, 0x4, PT ;  /* 0x000000040d00780c */ /* 0x000fe40003f26070 */
[----:B------:R-:W-:-:S04]  /*0b40*/  LOP3.LUT R0, R0, 0x3, RZ, 0xc0, !PT ;  /* 0x0000000300007812 */ /* 0x000fc800078ec0ff */
[----:B------:R-:W-:-:S07]  /*0b50*/  ISETP.NE.AND P2, PT, R0, RZ, PT ;  /* 0x000000ff0000720c */ /* 0x000fce0003f45270 */
[----:B------:R-:W-:Y:S06]  /*0b60*/  @!P1 BRA `(.L_x_16) ;  /* 0x00000000001c9947 */ /* 0x000fec0003800000 */
[C---:B------:R-:W-:Y:S01]  /*0b70*/  LEA R4, R3.reuse, UR5, 0x2 ;  /* 0x0000000503047c11 */ /* 0x040fe2000f8e10ff */
[----:B------:R-:W-:-:S05]  /*0b80*/  VIADD R3, R3, 0x4 ;  /* 0x0000000403037836 */ /* 0x000fca0000000000 */
[----:B------:R-:W0:Y:S02]  /*0b90*/  LDS.128 R4, [R4] ;  /* 0x0000000004047984 */ /* 0x000e240000000c00 */
[----:B0-----:R-:W-:-:S04]  /*0ba0*/  FADD R8, R19, R4 ;  /* 0x0000000413087221 */ /* 0x001fc80000000000 */
[----:B------:R-:W-:-:S04]  /*0bb0*/  FADD R5, R8, R5 ;  /* 0x0000000508057221 */ /* 0x000fc80000000000 */
[----:B------:R-:W-:-:S04]  /*0bc0*/  FADD R6, R5, R6 ;  /* 0x0000000605067221 */ /* 0x000fc80000000000 */
[----:B------:R-:W-:-:S07]  /*0bd0*/  FADD R19, R6, R7 ;  /* 0x0000000706137221 */ /* 0x000fce0000000000 */
.L_x_16:
[----:B------:R-:W-:Y:S05]  /*0be0*/  @!P2 BRA `(.L_x_14) ;  /* 0x000000000020a947 */ /* 0x000fea0003800000 */
[----:B------:R-:W-:Y:S01]  /*0bf0*/  LEA R3, R3, UR5, 0x2 ;  /* 0x0000000503037c11 */ /* 0x000fe2000f8e10ff */
[----:B------:R-:W-:-:S07]  /*0c00*/  IMAD.MOV R0, RZ, RZ, -R0 ;  /* 0x000000ffff007224 */ /* 0x000fce00078e0a00 */
.L_x_17:
[----:B------:R0:W3:Y:S01]  /*0c10*/  LDS R4, [R3] ;  /* 0x0000000003047984 */ /* 0x0000e20000000800 */
[----:B------:R-:W-:-:S05]  /*0c20*/  VIADD R0, R0, 0x1 ;  /* 0x0000000100007836 */ /* 0x000fca0000000000 */
[----:B------:R-:W-:Y:S01]  /*0c30*/  ISETP.NE.AND P1, PT, R0, RZ, PT ;  /* 0x000000ff0000720c */ /* 0x000fe20003f25270 */
[----:B0-----:R-:W-:Y:S02]  /*0c40*/  VIADD R3, R3, 0x4 ;  /* 0x0000000403037836 */ /* 0x001fe40000000000 */
[----:B---3--:R-:W-:-:S10]  /*0c50*/  FADD R19, R4, R19 ;  /* 0x0000001304137221 */ /* 0x008fd40000000000 */
[----:B------:R-:W-:Y:S05]  /*0c60*/  @P1 BRA `(.L_x_17) ;  /* 0xfffffffc00e81947 */ /* 0x000fea000383ffff */
.L_x_14:
[----:B------:R4:W-:Y:S02]  /*0c70*/  STS [UR5+0x84], R19 ;  /* 0x00008413ff007988 */ /* 0x0009e40008000805 */
.L_x_11:
[----:B------:R-:W-:Y:S05]  /*0c80*/  BSYNC.RECONVERGENT B0 ;  /* 0x0000000000007941 */ /* 0x000fea0003800200 */
.L_x_10:
[----:B------:R-:W-:Y:S06]  /*0c90*/  BAR.SYNC.DEFER_BLOCKING 0x0 ;  /* 0x0000000000007b1d */ /* 0x000fec0000010000 */
[----:B------:R-:W-:Y:S05]  /*0ca0*/  @P0 EXIT ;  /* 0x000000000000094d */ /* 0x000fea0003800000 */
[----:B0--3--:R-:W0:Y:S01]  /*0cb0*/  LDS R3, [UR5+0x84] ;  /* 0x00008405ff037984 */ /* 0x009e220008000800 */
[----:B------:R-:W-:Y:S03]  /*0cc0*/  BSSY.RECONVERGENT B0, `(.L_x_18) ;  /* 0x000000c000007945 */ /* 0x000fe60003800200 */
[----:B------:R-:W3:Y:S01]  /*0cd0*/  LDS R2, [R2] ;  /* 0x0000000002027984 */ /* 0x000ee20000000800 */
[----:B0-----:R-:W0:Y:S08]  /*0ce0*/  MUFU.RCP R0, R3 ;  /* 0x0000000300007308 */ /* 0x001e300000001000 */
[----:B---3--:R-:W3:Y:S01]  /*0cf0*/  FCHK P0, R2, R3 ;  /* 0x0000000302007302 */ /* 0x008ee20000000000 */
[----:B0-----:R-:W-:-:S04]  /*0d00*/  FFMA R5, -R3, R0, 1 ;  /* 0x3f80000003057423 */ /* 0x001fc80000000100 */
[----:B------:R-:W-:-:S04]  /*0d10*/  FFMA R5, R0, R5, R0 ;  /* 0x0000000500057223 */ /* 0x000fc80000000000 */
[----:B------:R-:W-:-:S04]  /*0d20*/  FFMA R0, R2, R5, RZ ;  /* 0x0000000502007223 */ /* 0x000fc800000000ff */
[----:B------:R-:W-:-:S04]  /*0d30*/  FFMA R4, -R3, R0, R2 ;  /* 0x0000000003047223 */ /* 0x000fc80000000102 */
[----:B------:R-:W-:Y:S01]  /*0d40*/  FFMA R0, R5, R4, R0 ;  /* 0x0000000405007223 */ /* 0x000fe20000000000 */
[----:B---3--:R-:W-:Y:S06]  /*0d50*/  @!P0 BRA `(.L_x_19) ;  /* 0x0000000000088947 */ /* 0x008fec0003800000 */
[----:B------:R-:W-:-:S07]  /*0d60*/  MOV R4, 0xd80 ;  /* 0x00000d8000047802 */ /* 0x000fce0000000f00 */
[----:B-12-4-:R-:W-:Y:S05]  /*0d70*/  CALL.REL.NOINC `($__internal_0_$__cuda_sm3x_div_rn_noftz_f32_slowpath) ;  /* 0x0000000000107944 */ /* 0x016fea0003c00000 */
.L_x_19:
[----:B------:R-:W-:Y:S05]  /*0d80*/  BSYNC.RECONVERGENT B0 ;  /* 0x0000000000007941 */ /* 0x000fea0003800200 */
.L_x_18:
[----:B------:R-:W-:-:S05]  /*0d90*/  F2FP.F16.F32.PACK_AB R0, RZ, R0 ;  /* 0x00000000ff00723e */ /* 0x000fca00000000ff */
[----:B------:R-:W-:Y:S01]  /*0da0*/  STG.E.U16 desc[UR8][R20.64], R0 ;  /* 0x0000000014007986 */ /* 0x000fe2000c101508 */
[----:B------:R-:W-:Y:S05]  /*0db0*/  EXIT ;  /* 0x000000000000794d */ /* 0x000fea0003800000 */
        .weak           $__internal_0_$__cuda_sm3x_div_rn_noftz_f32_slowpath
        .type           $__internal_0_$__cuda_sm3x_div_rn_noftz_f32_slowpath,@function
        .size           $__internal_0_$__cuda_sm3x_div_rn_noftz_f32_slowpath,(.L_x_112 - $__internal_0_$__cuda_sm3x_div_rn_noftz_f32_slowpath)
$__internal_0_$__cuda_sm3x_div_rn_noftz_f32_slowpath:
[--C-:B------:R-:W-:Y:S01]  /*0dc0*/  SHF.R.U32.HI R5, RZ, 0x17, R3.reuse ;  /* 0x00000017ff057819 */ /* 0x100fe20000011603 */
[----:B------:R-:W-:Y:S01]  /*0dd0*/  BSSY.RECONVERGENT B1, `(.L_x_20) ;  /* 0x0000064000017945 */ /* 0x000fe20003800200 */
[--C-:B------:R-:W-:Y:S01]  /*0de0*/  SHF.R.U32.HI R0, RZ, 0x17, R2.reuse ;  /* 0x00000017ff007819 */ /* 0x100fe20000011602 */
[----:B------:R-:W-:Y:S01]  /*0df0*/  IMAD.MOV.U32 R6, RZ, RZ, R2 ;  /* 0x000000ffff067224 */ /* 0x000fe200078e0002 */
[----:B------:R-:W-:Y:S01]  /*0e00*/  LOP3.LUT R5, R5, 0xff, RZ, 0xc0, !PT ;  /* 0x000000ff05057812 */ /* 0x000fe200078ec0ff */
[----:B------:R-:W-:Y:S01]  /*0e10*/  IMAD.MOV.U32 R7, RZ, RZ, R3 ;  /* 0x000000ffff077224 */ /* 0x000fe200078e0003 */
[----:B------:R-:W-:-:S03]  /*0e20*/  LOP3.LUT R0, R0, 0xff, RZ, 0xc0, !PT ;  /* 0x000000ff00007812 */ /* 0x000fc600078ec0ff */
[----:B------:R-:W-:Y:S02]  /*0e30*/  VIADD R10, R5, 0xffffffff ;  /* 0xffffffff050a7836 */ /* 0x000fe40000000000 */
[----:B------:R-:W-:-:S03]  /*0e40*/  VIADD R9, R0, 0xffffffff ;  /* 0xffffffff00097836 */ /* 0x000fc60000000000 */
[----:B------:R-:W-:-:S04]  /*0e50*/  ISETP.GT.U32.AND P0, PT, R10, 0xfd, PT ;  /* 0x000000fd0a00780c */ /* 0x000fc80003f04070 */
[----:B------:R-:W-:-:S13]  /*0e60*/  ISETP.GT.U32.OR P0, PT, R9, 0xfd, P0 ;  /* 0x000000fd0900780c */ /* 0x000fda0000704470 */
[----:B------:R-:W-:Y:S01]  /*0e70*/  @!P0 IMAD.MOV.U32 R8, RZ, RZ, RZ ;  /* 0x000000ffff088224 */ /* 0x000fe200078e00ff */
[----:B------:R-:W-:Y:S06]  /*0e80*/  @!P0 BRA `(.L_x_21) ;  /* 0x00000000005c8947 */ /* 0x000fec0003800000 */
[----:B------:R-:W-:Y:S02]  /*0e90*/  FSETP.GTU.FTZ.AND P0, PT, |R2|, +INF , PT ;  /* 0x7f8000000200780b */ /* 0x000fe40003f1c200 */
[----:B------:R-:W-:-:S04]  /*0ea0*/  FSETP.GTU.FTZ.AND P1, PT, |R3|, +INF , PT ;  /* 0x7f8000000300780b */ /* 0x000fc80003f3c200 */
[----:B------:R-:W-:-:S13]  /*0eb0*/  PLOP3.LUT P0, PT, P0, P1, PT, 0xf8, 0x8f ;  /* 0x00000000008f781c */ /* 0x000fda0000703f70 */
[----:B------:R-:W-:Y:S05]  /*0ec0*/  @P0 BRA `(.L_x_22) ;  /* 0x00000004004c0947 */ /* 0x000fea0003800000 */
[----:B------:R-:W-:-:S13]  /*0ed0*/  LOP3.LUT P0, RZ, R7, 0x7fffffff, R6, 0xc8, !PT ;  /* 0x7fffffff07ff7812 */ /* 0x000fda000780c806 */
[----:B------:R-:W-:Y:S05]  /*0ee0*/  @!P0 BRA `(.L_x_23) ;  /* 0x00000004003c8947 */ /* 0x000fea0003800000 */
[C---:B------:R-:W-:Y:S02]  /*0ef0*/  FSETP.NEU.FTZ.AND P2, PT, |R2|.reuse, +INF , PT ;  /* 0x7f8000000200780b */ /* 0x040fe40003f5d200 */
[----:B------:R-:W-:Y:S02]  /*0f00*/  FSETP.NEU.FTZ.AND P1, PT, |R3|, +INF , PT ;  /* 0x7f8000000300780b */ /* 0x000fe40003f3d200 */
[----:B------:R-:W-:-:S11]  /*0f10*/  FSETP.NEU.FTZ.AND P0, PT, |R2|, +INF , PT ;  /* 0x7f8000000200780b */ /* 0x000fd60003f1d200 */
[----:B------:R-:W-:Y:S05]  /*0f20*/  @!P1 BRA !P2, `(.L_x_23) ;  /* 0x00000004002c9947 */ /* 0x000fea0005000000 */
[----:B------:R-:W-:-:S04]  /*0f30*/  LOP3.LUT P2, RZ, R6, 0x7fffffff, RZ, 0xc0, !PT ;  /* 0x7fffffff06ff7812 */ /* 0x000fc8000784c0ff */
[----:B------:R-:W-:-:S13]  /*0f40*/  PLOP3.LUT P1, PT, P1, P2, PT, 0x2f, 0xf2 ;  /* 0x0000000000f2781c */ /* 0x000fda0000f24577 */
[----:B------:R-:W-:Y:S05]  /*0f50*/  @P1 BRA `(.L_x_24) ;  /* 0x0000000400181947 */ /* 0x000fea0003800000 */
[----:B------:R-:W-:-:S04]  /*0f60*/  LOP3.LUT P1, RZ, R7, 0x7fffffff, RZ, 0xc0, !PT ;  /* 0x7fffffff07ff7812 */ /* 0x000fc8000782c0ff */
[----:B------:R-:W-:-:S13]  /*0f70*/  PLOP3.LUT P0, PT, P0, P1, PT, 0x2f, 0xf2 ;  /* 0x0000000000f2781c */ /* 0x000fda0000702577 */
[----:B------:R-:W-:Y:S05]  /*0f80*/  @P0 BRA `(.L_x_25) ;  /* 0x0000000400000947 */ /* 0x000fea0003800000 */
[----:B------:R-:W-:Y:S02]  /*0f90*/  ISETP.GE.AND P0, PT, R9, RZ, PT ;  /* 0x000000ff0900720c */ /* 0x000fe40003f06270 */
[----:B------:R-:W-:-:S11]  /*0fa0*/  ISETP.GE.AND P1, PT, R10, RZ, PT ;  /* 0x000000ff0a00720c */ /* 0x000fd60003f26270 */
[----:B------:R-:W-:Y:S02]  /*0fb0*/  @P0 IMAD.MOV.U32 R8, RZ, RZ, RZ ;  /* 0x000000ffff080224 */ /* 0x000fe400078e00ff */
[----:B------:R-:W-:Y:S01]  /*0fc0*/  @!P0 FFMA R6, R2, 1.84467440737095516160e+19, RZ ;  /* 0x5f80000002068823 */ /* 0x000fe200000000ff */
[----:B------:R-:W-:Y:S02]  /*0fd0*/  @!P0 IMAD.MOV.U32 R8, RZ, RZ, -0x40 ;  /* 0xffffffc0ff088424 */ /* 0x000fe400078e00ff */
[----:B------:R-:W-:Y:S02]  /*0fe0*/  @!P1 FFMA R7, R3, 1.84467440737095516160e+19, RZ ;  /* 0x5f80000003079823 */ /* 0x000fe400000000ff */
[----:B------:R-:W-:-:S07]  /*0ff0*/  @!P1 VIADD R8, R8, 0x40 ;  /* 0x0000004008089836 */ /* 0x000fce0000000000 */
.L_x_21:
[----:B------:R-:W-:Y:S01]  /*1000*/  LEA R2, R5, 0xc0800000, 0x17 ;  /* 0xc080000005027811 */ /* 0x000fe200078eb8ff */
[----:B------:R-:W-:Y:S04]  /*1010*/  BSSY.RECONVERGENT B2, `(.L_x_26) ;  /* 0x0000036000027945 */ /* 0x000fe80003800200 */
[----:B------:R-:W-:Y:S02]  /*1020*/  IMAD.IADD R7, R7, 0x1, -R2 ;  /* 0x0000000107077824 */ /* 0x000fe400078e0a02 */
[----:B------:R-:W-:Y:S02]  /*1030*/  VIADD R2, R0, 0xffffff81 ;  /* 0xffffff8100027836 */ /* 0x000fe40000000000 */
[----:B------:R-:W0:Y:S01]  /*1040*/  MUFU.RCP R3, R7 ;  /* 0x0000000700037308 */ /* 0x000e220000001000 */
[----:B------:R-:W-:Y:S01]  /*1050*/  FADD.FTZ R9, -R7, -RZ ;  /* 0x800000ff07097221 */ /* 0x000fe20000010100 */
[C---:B------:R-:W-:Y:S01]  /*1060*/  IMAD R0, R2.reuse, -0x800000, R6 ;  /* 0xff80000002007824 */ /* 0x040fe200078e0206 */
[----:B------:R-:W-:-:S05]  /*1070*/  IADD3 R5, PT, PT, R2, 0x7f, -R5 ;  /* 0x0000007f02057810 */ /* 0x000fca0007ffe805 */
[----:B------:R-:W-:Y:S02]  /*1080*/  IMAD.IADD R5, R5, 0x1, R8 ;  /* 0x0000000105057824 */ /* 0x000fe400078e0208 */
[----:B0-----:R-:W-:-:S04]  /*1090*/  FFMA R10, R3, R9, 1 ;  /* 0x3f800000030a7423 */ /* 0x001fc80000000009 */
[----:B------:R-:W-:-:S04]  /*10a0*/  FFMA R10, R3, R10, R3 ;  /* 0x0000000a030a7223 */ /* 0x000fc80000000003 */
[----:B------:R-:W-:-:S04]  /*10b0*/  FFMA R3, R0, R10, RZ ;  /* 0x0000000a00037223 */ /* 0x000fc800000000ff */
[----:B------:R-:W-:-:S04]  /*10c0*/  FFMA R6, R9, R3, R0 ;  /* 0x0000000309067223 */ /* 0x000fc80000000000 */
[----:B------:R-:W-:-:S04]  /*10d0*/  FFMA R3, R10, R6, R3 ;  /* 0x000000060a037223 */ /* 0x000fc80000000003 */
[----:B------:R-:W-:-:S04]  /*10e0*/  FFMA R6, R9, R3, R0 ;  /* 0x0000000309067223 */ /* 0x000fc80000000000 */
[----:B------:R-:W-:-:S05]  /*10f0*/  FFMA R0, R10, R6, R3 ;  /* 0x000000060a007223 */ /* 0x000fca0000000003 */
[----:B------:R-:W-:-:S04]  /*1100*/  SHF.R.U32.HI R2, RZ, 0x17, R0 ;  /* 0x00000017ff027819 */ /* 0x000fc80000011600 */
[----:B------:R-:W-:-:S05]  /*1110*/  LOP3.LUT R2, R2, 0xff, RZ, 0xc0, !PT ;  /* 0x000000ff02027812 */ /* 0x000fca00078ec0ff */
[----:B------:R-:W-:-:S04]  /*1120*/  IMAD.IADD R7, R2, 0x1, R5 ;  /* 0x0000000102077824 */ /* 0x000fc800078e0205 */
[----:B------:R-:W-:-:S05]  /*1130*/  VIADD R2, R7, 0xffffffff ;  /* 0xffffffff07027836 */ /* 0x000fca0000000000 */
[----:B------:R-:W-:-:S13]  /*1140*/  ISETP.GE.U32.AND P0, PT, R2, 0xfe, PT ;  /* 0x000000fe0200780c */ /* 0x000fda0003f06070 */
[----:B------:R-:W-:Y:S05]  /*1150*/  @!P0 BRA `(.L_x_27) ;  /* 0x0000000000808947 */ /* 0x000fea0003800000 */
[----:B------:R-:W-:-:S13]  /*1160*/  ISETP.GT.AND P0, PT, R7, 0xfe, PT ;  /* 0x000000fe0700780c */ /* 0x000fda0003f04270 */
[----:B------:R-:W-:Y:S05]  /*1170*/  @P0 BRA `(.L_x_28) ;  /* 0x00000000006c0947 */ /* 0x000fea0003800000 */
[----:B------:R-:W-:-:S13]  /*1180*/  ISETP.GE.AND P0, PT, R7, 0x1, PT ;  /* 0x000000010700780c */ /* 0x000fda0003f06270 */
[----:B------:R-:W-:Y:S05]  /*1190*/  @P0 BRA `(.L_x_29) ;  /* 0x0000000000740947 */ /* 0x000fea0003800000 */
[----:B------:R-:W-:Y:S02]  /*11a0*/  ISETP.GE.AND P0, PT, R7, -0x18, PT ;  /* 0xffffffe80700780c */ /* 0x000fe40003f06270 */
[----:B------:R-:W-:-:S11]  /*11b0*/  LOP3.LUT R0, R0, 0x80000000, RZ, 0xc0, !PT ;  /* 0x8000000000007812 */ /* 0x000fd600078ec0ff */
[----:B------:R-:W-:Y:S05]  /*11c0*/  @!P0 BRA `(.L_x_29) ;  /* 0x0000000000688947 */ /* 0x000fea0003800000 */
[-CC-:B------:R-:W-:Y:S01]  /*11d0*/  FFMA.RZ R2, R10, R6.reuse, R3.reuse ;  /* 0x000000060a027223 */ /* 0x180fe2000000c003 */
[C---:B------:R-:W-:Y:S02]  /*11e0*/  ISETP.NE.AND P2, PT, R7.reuse, RZ, PT ;  /* 0x000000ff0700720c */ /* 0x040fe40003f45270 */
[C---:B------:R-:W-:Y:S02]  /*11f0*/  ISETP.NE.AND P1, PT, R7.reuse, RZ, PT ;  /* 0x000000ff0700720c */ /* 0x040fe40003f25270 */
[----:B------:R-:W-:Y:S01]  /*1200*/  LOP3.LUT R5, R2, 0x7fffff, RZ, 0xc0, !PT ;  /* 0x007fffff02057812 */ /* 0x000fe200078ec0ff */
[CCC-:B------:R-:W-:Y:S01]  /*1210*/  FFMA.RP R2, R10.reuse, R6.reuse, R3.reuse ;  /* 0x000000060a027223 */ /* 0x1c0fe20000008003 */
[----:B------:R-:W-:Y:S01]  /*1220*/  FFMA.RM R3, R10, R6, R3 ;  /* 0x000000060a037223 */ /* 0x000fe20000004003 */
[----:B------:R-:W-:Y:S01]  /*1230*/  VIADD R6, R7, 0x20 ;  /* 0x0000002007067836 */ /* 0x000fe20000000000 */
[----:B------:R-:W-:Y:S01]  /*1240*/  LOP3.LUT R5, R5, 0x800000, RZ, 0xfc, !PT ;  /* 0x0080000005057812 */ /* 0x000fe200078efcff */
[----:B------:R-:W-:-:S02]  /*1250*/  IMAD.MOV R7, RZ, RZ, -R7 ;  /* 0x000000ffff077224 */ /* 0x000fc400078e0a07 */
[----:B------:R-:W-:Y:S02]  /*1260*/  FSETP.NEU.FTZ.AND P0, PT, R2, R3, PT ;  /* 0x000000030200720b */ /* 0x000fe40003f1d000 */
[----:B------:R-:W-:Y:S02]  /*1270*/  SHF.L.U32 R6, R5, R6, RZ ;  /* 0x0000000605067219 */ /* 0x000fe400000006ff */
[----:B------:R-:W-:Y:S02]  /*1280*/  SEL R2, R7, RZ, P2 ;  /* 0x000000ff07027207 */ /* 0x000fe40001000000 */
[----:B------:R-:W-:Y:S02]  /*1290*/  ISETP.NE.AND P1, PT, R6, RZ, P1 ;  /* 0x000000ff0600720c */ /* 0x000fe40000f25270 */
[----:B------:R-:W-:Y:S02]  /*12a0*/  SHF.R.U32.HI R2, RZ, R2, R5 ;  /* 0x00000002ff027219 */ /* 0x000fe40000011605 */
[----:B------:R-:W-:-:S02]  /*12b0*/  PLOP3.LUT P0, PT, P0, P1, PT, 0xf8, 0x8f ;  /* 0x00000000008f781c */ /* 0x000fc40000703f70 */
[----:B------:R-:W-:Y:S02]  /*12c0*/  SHF.R.U32.HI R6, RZ, 0x1, R2 ;  /* 0x00000001ff067819 */ /* 0x000fe40000011602 */
[----:B------:R-:W-:-:S04]  /*12d0*/  SEL R3, RZ, 0x1, !P0 ;  /* 0x00000001ff037807 */ /* 0x000fc80004000000 */
[----:B------:R-:W-:-:S04]  /*12e0*/  LOP3.LUT R3, R3, 0x1, R6, 0xf8, !PT ;  /* 0x0000000103037812 */ /* 0x000fc800078ef806 */
[----:B------:R-:W-:-:S05]  /*12f0*/  LOP3.LUT R3, R3, R2, RZ, 0xc0, !PT ;  /* 0x0000000203037212 */ /* 0x000fca00078ec0ff */
[----:B------:R-:W-:-:S05]  /*1300*/  IMAD.IADD R3, R6, 0x1, R3 ;  /* 0x0000000106037824 */ /* 0x000fca00078e0203 */
[----:B------:R-:W-:Y:S01]  /*1310*/  LOP3.LUT R0, R3, R0, RZ, 0xfc, !PT ;  /* 0x0000000003007212 */ /* 0x000fe200078efcff */
[----:B------:R-:W-:Y:S06]  /*1320*/  BRA `(.L_x_29) ;  /* 0x0000000000107947 */ /* 0x000fec0003800000 */
.L_x_28:
[----:B------:R-:W-:-:S04]  /*1330*/  LOP3.LUT R0, R0, 0x80000000, RZ, 0xc0, !PT ;  /* 0x8000000000007812 */ /* 0x000fc800078ec0ff */
[----:B------:R-:W-:Y:S01]  /*1340*/  LOP3.LUT R0, R0, 0x7f800000, RZ, 0xfc, !PT ;  /* 0x7f80000000007812 */ /* 0x000fe200078efcff */
[----:B------:R-:W-:Y:S06]  /*1350*/  BRA `(.L_x_29) ;  /* 0x0000000000047947 */ /* 0x000fec0003800000 */
.L_x_27:
[----:B------:R-:W-:-:S07]  /*1360*/  IMAD R0, R5, 0x800000, R0 ;  /* 0x0080000005007824 */ /* 0x000fce00078e0200 */
.L_x_29:
[----:B------:R-:W-:Y:S05]  /*1370*/  BSYNC.RECONVERGENT B2 ;  /* 0x0000000000027941 */ /* 0x000fea0003800200 */
.L_x_26:
[----:B------:R-:W-:Y:S05]  /*1380*/  BRA `(.L_x_30) ;  /* 0x0000000000207947 */ /* 0x000fea0003800000 */
.L_x_25:
[----:B------:R-:W-:-:S04]  /*1390*/  LOP3.LUT R0, R7, 0x80000000, R6, 0x48, !PT ;  /* 0x8000000007007812 */ /* 0x000fc800078e4806 */
[----:B------:R-:W-:Y:S01]  /*13a0*/  LOP3.LUT R0, R0, 0x7f800000, RZ, 0xfc, !PT ;  /* 0x7f80000000007812 */ /* 0x000fe200078efcff */
[----:B------:R-:W-:Y:S06]  /*13b0*/  BRA `(.L_x_30) ;  /* 0x0000000000147947 */ /* 0x000fec0003800000 */
.L_x_24:
[----:B------:R-:W-:Y:S01]  /*13c0*/  LOP3.LUT R0, R7, 0x80000000, R6, 0x48, !PT ;  /* 0x8000000007007812 */ /* 0x000fe200078e4806 */
[----:B------:R-:W-:Y:S06]  /*13d0*/  BRA `(.L_x_30) ;  /* 0x00000000000c7947 */ /* 0x000fec0003800000 */
.L_x_23:
[----:B------:R-:W0:Y:S01]  /*13e0*/  MUFU.RSQ R0, -QNAN ;  /* 0xffc0000000007908 */ /* 0x000e220000001400 */
[----:B------:R-:W-:Y:S05]  /*13f0*/  BRA `(.L_x_30) ;  /* 0x0000000000047947 */ /* 0x000fea0003800000 */
.L_x_22:
[----:B------:R-:W-:-:S07]  /*1400*/  FADD.FTZ R0, R2, R3 ;  /* 0x0000000302007221 */ /* 0x000fce0000010000 */
.L_x_30:
[----:B------:R-:W-:Y:S05]  /*1410*/  BSYNC.RECONVERGENT B1 ;  /* 0x0000000000017941 */ /* 0x000fea0003800200 */
.L_x_20:
[----:B------:R-:W-:-:S04]  /*1420*/  IMAD.MOV.U32 R5, RZ, RZ, 0x0 ;  /* 0x00000000ff057424 */ /* 0x000fc800078e00ff */
[----:B0-----:R-:W-:Y:S05]  /*1430*/  RET.REL.NODEC R4 `(_Z37batchSoftmaxSmallKernelMixedPrecisionP6__halfii) ;  /* 0xffffffe804f07950 */ /* 0x001fea0003c3ffff */
.L_x_31:
[----:B------:R-:W-:-:S00]  /*1440*/  BRA `(.L_x_31) ;  /* 0xfffffffc00fc7947 */ /* 0x000fc0000383ffff */
[----:B------:R-:W-:-:S00]  /*1450*/  NOP ;  /* 0x0000000000007918 */ /* 0x000fc00000000000 */
        /* <DEDUP_REMOVED lines=10> */
.L_x_112:


//--------------------- .text._Z30batchUpdateParametersOptimizedPfS_S_S_iifi --------------------------
	.section	.text._Z30batchUpdateParametersOptimizedPfS_S_S_iifi,"ax",@progbits
	.align	128
        .global         _Z30batchUpdateParametersOptimizedPfS_S_S_iifi
        .type           _Z30batchUpdateParametersOptimizedPfS_S_S_iifi,@function
        .size           _Z30batchUpdateParametersOptimizedPfS_S_S_iifi,(.L_x_113 - _Z30batchUpdateParametersOptimizedPfS_S_S_iifi)
        .other          _Z30batchUpdateParametersOptimizedPfS_S_S_iifi,@"STO_CUDA_ENTRY STV_DEFAULT"
_Z30batchUpdateParametersOptimizedPfS_S_S_iifi:
.text._Z30batchUpdateParametersOptimizedPfS_S_S_iifi:
[----:B------:R-:W-:Y:S01]  /*0000*/  LDC R1, c[0x0][0x37c] ;  /* 0x0000df00ff017b82 */ /* 0x000fe20000000800 */
[----:B------:R-:W0:Y:S07]  /*0010*/  S2R R4, SR_TID.X ;  /* 0x0000000000047919 */ /* 0x000e2e0000002100 */
[----:B------:R-:W0:Y:S01]  /*0020*/  S2UR UR8, SR_CTAID.X ;  /* 0x00000000000879c3 */ /* 0x000e220000002500 */
[----:B------:R-:W1:Y:S01]  /*0030*/  LDCU.64 UR4, c[0x0][0x3a0] ;  /* 0x00007400ff0477ac */ /* 0x000e620008000a00 */
[----:B------:R-:W-:Y:S01]  /*0040*/  BSSY.RECONVERGENT B0, `(.L_x_32) ;  /* 0x0000025000007945 */ /* 0x000fe20003800200 */
[----:B------:R-:W2:Y:S05]  /*0050*/  LDCU.64 UR6, c[0x0][0x358] ;  /* 0x00006b00ff0677ac */ /* 0x000eaa0008000a00 */
[----:B------:R-:W0:Y:S08]  /*0060*/  LDC R5, c[0x0][0x360] ;  /* 0x0000d800ff057b82 */ /* 0x000e300000000800 */
[----:B------:R-:W3:Y:S01]  /*0070*/  LDC R0, c[0x0][0x3a8] ;  /* 0x0000ea00ff007b82 */ /* 0x000ee20000000800 */
[----:B-1----:R-:W-:Y:S01]  /*0080*/  UIMAD UR4, UR5, UR4, URZ ;  /* 0x00000004050472a4 */ /* 0x002fe2000f8e02ff */
[----:B0-----:R-:W-:-:S05]  /*0090*/  IMAD R4, R5, UR8, R4 ;  /* 0x0000000805047c24 */ /* 0x001fca000f8e0204 */
[----:B------:R-:W-:-:S13]  /*00a0*/  ISETP.GE.AND P0, PT, R4, UR4, PT ;  /* 0x0000000404007c0c */ /* 0x000fda000bf06270 */
[----:B--23--:R-:W-:Y:S05]  /*00b0*/  @P0 BRA `(.L_x_33) ;  /* 0x0000000000740947 */ /* 0x00cfea0003800000 */
[----:B------:R-:W0:Y:S02]  /*00c0*/  LDCU.64 UR8, c[0x0][0x3a8] ;  /* 0x00007500ff0877ac */ /* 0x000e240008000a00 */
[----:B0-----:R-:W-:Y:S01]  /*00d0*/  I2FP.F32.S32 R3, UR9 ;  /* 0x0000000900037c45 */ /* 0x001fe20008201400 */
[----:B------:R-:W-:-:S03]  /*00e0*/  IMAD.U32 R8, RZ, RZ, UR8 ;  /* 0x00000008ff087e24 */ /* 0x000fc6000f8e00ff */
[----:B------:R-:W0:Y:S08]  /*00f0*/  MUFU.RCP R2, R3 ;  /* 0x0000000300027308 */ /* 0x000e300000001000 */
[----:B------:R-:W1:Y:S01]  /*0100*/  FCHK P0, R8, R3 ;  /* 0x0000000308007302 */ /* 0x000e620000000000 */
[----:B0-----:R-:W-:-:S04]  /*0110*/  FFMA R7, -R3, R2, 1 ;  /* 0x3f80000003077423 */ /* 0x001fc80000000102 */
[----:B------:R-:W-:-:S04]  /*0120*/  FFMA R2, R2, R7, R2 ;  /* 0x0000000702027223 */ /* 0x000fc80000000002 */
[----:B------:R-:W-:-:S04]  /*0130*/  FFMA R6, R2, UR8, RZ ;  /* 0x0000000802067c23 */ /* 0x000fc800080000ff */
[----:B------:R-:W-:-:S04]  /*0140*/  FFMA R7, -R3, R6, UR8 ;  /* 0x0000000803077e23 */ /* 0x000fc80008000106 */
[----:B------:R-:W-:Y:S01]  /*0150*/  FFMA R12, R2, R7, R6 ;  /* 0x00000007020c7223 */ /* 0x000fe20000000006 */
[----:B-1----:R-:W-:Y:S06]  /*0160*/  @!P0 BRA `(.L_x_34) ;  /* 0x00000000000c8947 */ /* 0x002fec0003800000 */
[----:B------:R-:W-:-:S07]  /*0170*/  MOV R6, 0x190 ;  /* 0x0000019000067802 */ /* 0x000fce0000000f00 */
[----:B------:R-:W-:Y:S05]  /*0180*/  CALL.REL.NOINC `($__internal_1_$__cuda_sm3x_div_rn_noftz_f32_slowpath) ;  /* 0x0000000000b07944 */ /* 0x000fea0003c00000 */
[----:B------:R-:W-:-:S07]  /*0190*/  IMAD.MOV.U32 R12, RZ, RZ, R2 ;  /* 0x000000ffff0c7224 */ /* 0x000fce00078e0002 */
.L_x_34:
[----:B------:R-:W0:Y:S01]  /*01a0*/  LDC.64 R8, c[0x0][0x390] ;  /* 0x0000e400ff087b82 */ /* 0x000e220000000a00 */
[----:B------:R-:W1:Y:S01]  /*01b0*/  LDCU UR5, c[0x0][0x370] ;  /* 0x00006e00ff0577ac */ /* 0x000e620008000800 */
[----:B------:R-:W-:-:S06]  /*01c0*/  IMAD.MOV.U32 R13, RZ, RZ, R4 ;  /* 0x000000ffff0d7224 */ /* 0x000fcc00078e0004 */
[----:B------:R-:W2:Y:S01]  /*01d0*/  LDC.64 R10, c[0x0][0x380] ;  /* 0x0000e000ff0a7b82 */ /* 0x000ea20000000a00 */
[----:B-1----:R-:W-:-:S07]  /*01e0*/  IMAD R5, R5, UR5, RZ ;  /* 0x0000000505057c24 */ /* 0x002fce000f8e02ff */
.L_x_35:
[----:B01----:R-:W-:-:S04]  /*01f0*/  IMAD.WIDE R2, R13, 0x4, R8 ;  /* 0x000000040d027825 */ /* 0x003fc800078e0208 */
[----:B--2---:R-:W-:Y:S01]  /*0200*/  IMAD.WIDE R6, R13, 0x4, R10 ;  /* 0x000000040d067825 */ /* 0x004fe200078e020a */
[----:B------:R-:W2:Y:S04]  /*0210*/  LDG.E R15, desc[UR6][R2.64] ;  /* 0x00000006020f7981 */ /* 0x000ea8000c1e1900 */
[----:B------:R-:W2:Y:S01]  /*0220*/  LDG.E R14, desc[UR6][R6.64] ;  /* 0x00000006060e7981 */ /* 0x000ea2000c1e1900 */
[----:B------:R-:W-:-:S05]  /*0230*/  IMAD.IADD R13, R5, 0x1, R13 ;  /* 0x00000001050d7824 */ /* 0x000fca00078e020d */
[----:B------:R-:W-:Y:S01]  /*0240*/  ISETP.GE.AND P0, PT, R13, UR4, PT ;  /* 0x000000040d007c0c */ /* 0x000fe2000bf06270 */
[----:B--2---:R-:W-:-:S05]  /*0250*/  FFMA R15, R15, -R12, R14 ;  /* 0x8000000c0f0f7223 */ /* 0x004fca000000000e */
[----:B------:R1:W-:Y:S04]  /*0260*/  STG.E desc[UR6][R6.64], R15 ;  /* 0x0000000f06007986 */ /* 0x0003e8000c101906 */
[----:B------:R1:W-:Y:S03]  /*0270*/  STG.E desc[UR6][R2.64], RZ ;  /* 0x000000ff02007986 */ /* 0x0003e6000c101906 */
[----:B------:R-:W-:Y:S05]  /*0280*/  @!P0 BRA `(.L_x_35) ;  /* 0xfffffffc00d88947 */ /* 0x000fea000383ffff */
.L_x_33:
[----:B------:R-:W-:Y:S05]  /*0290*/  BSYNC.RECONVERGENT B0 ;  /* 0x0000000000007941 */ /* 0x000fea0003800200 */
.L_x_32:
[----:B------:R-:W0:Y:S02]  /*02a0*/  LDCU UR5, c[0x0][0x3a0] ;  /* 0x00007400ff0577ac */ /* 0x000e240008000800 */
[----:B0-----:R-:W-:-:S13]  /*02b0*/  ISETP.GE.AND P0, PT, R4, UR5, PT ;  /* 0x0000000504007c0c */ /* 0x001fda000bf06270 */
[----:B------:R-:W-:Y:S05]  /*02c0*/  @P0 EXIT ;  /* 0x000000000000094d */ /* 0x000fea0003800000 */
[----:B------:R-:W1:Y:S02]  /*02d0*/  LDCU.64 UR4, c[0x0][0x3a8] ;  /* 0x00007500ff0477ac */ /* 0x000e640008000a00 */
[----:B-1----:R-:W-:Y:S01]  /*02e0*/  I2FP.F32.S32 R3, UR5 ;  /* 0x0000000500037c45 */ /* 0x002fe20008201400 */
        /* <DEDUP_REMOVED lines=12> */
.L_x_36:
[----:B------:R-:W0:Y:S08]  /*03b0*/  LDC.64 R2, c[0x0][0x398] ;  /* 0x0000e600ff027b82 */ /* 0x000e300000000a00 */
[----:B------:R-:W1:Y:S01]  /*03c0*/  LDC.64 R6, c[0x0][0x388] ;  /* 0x0000e200ff067b82 */ /* 0x000e620000000a00 */
[----:B0-----:R-:W-:-:S04]  /*03d0*/  IMAD.WIDE R2, R4, 0x4, R2 ;  /* 0x0000000404027825 */ /* 0x001fc800078e0202 */
[----:B-1----:R-:W-:Y:S02]  /*03e0*/  IMAD.WIDE R4, R4, 0x4, R6 ;  /* 0x0000000404047825 */ /* 0x002fe400078e0206 */
[----:B------:R-:W2:Y:S04]  /*03f0*/  LDG.E R7, desc[UR6][R2.64] ;  /* 0x0000000602077981 */ /* 0x000ea8000c1e1900 */
[----:B------:R-:W2:Y:S02]  /*0400*/  LDG.E R0, desc[UR6][R4.64] ;  /* 0x0000000604007981 */ /* 0x000ea4000c1e1900 */
[----:B--2---:R-:W-:-:S05]  /*0410*/  FFMA R7, R7, -R8, R0 ;  /* 0x8000000807077223 */ /* 0x004fca0000000000 */
[----:B------:R-:W-:Y:S04]  /*0420*/  STG.E desc[UR6][R4.64], R7 ;  /* 0x0000000704007986 */ /* 0x000fe8000c101906 */
[----:B------:R-:W-:Y:S01]  /*0430*/  STG.E desc[UR6][R2.64], RZ ;  /* 0x000000ff02007986 */ /* 0x000fe2000c101906 */
[----:B------:R-:W-:Y:S05]  /*0440*/  EXIT ;  /* 0x000000000000794d */ /* 0x000fea0003800000 */
        .weak           $__internal_1_$__cuda_sm3x_div_rn_noftz_f32_slowpath
        .type           $__internal_1_$__cuda_sm3x_div_rn_noftz_f32_slowpath,@function
        .size           $__internal_1_$__cuda_sm3x_div_rn_noftz_f32_slowpath,(.L_x_113 - $__internal_1_$__cuda_sm3x_div_rn_noftz_f32_slowpath)
$__internal_1_$__cuda_sm3x_div_rn_noftz_f32_slowpath:
[----:B------:R-:W-:Y:S01]  /*0450*/  SHF.R.U32.HI R7, RZ, 0x17, R3 ;  /* 0x00000017ff077819 */ /* 0x000fe20000011603 */
[----:B------:R-:W-:Y:S01]  /*0460*/  BSSY.RECONVERGENT B1, `(.L_x_37) ;  /* 0x0000063000017945 */ /* 0x000fe20003800200 */
[--C-:B------:R-:W-:Y:S02]  /*0470*/  SHF.R.U32.HI R2, RZ, 0x17, R0.reuse ;  /* 0x00000017ff027819 */ /* 0x100fe40000011600 */
        /* <DEDUP_REMOVED lines=27> */
[----:B------:R-:W-:Y:S01]  /*0630*/  @P0 IMAD.MOV.U32 R8, RZ, RZ, RZ ;  /* 0x000000ffff080224 */ /* 0x000fe200078e00ff */
[----:B------:R-:W-:Y:S01]  /*0640*/  @!P0 MOV R8, 0xffffffc0 ;  /* 0xffffffc000088802 */ /* 0x000fe20000000f00 */
[----:B------:R-:W-:Y:S01]  /*0650*/  @!P1 FFMA R3, R3, 1.84467440737095516160e+19, RZ ;  /* 0x5f80000003039823 */ /* 0x000fe200000000ff */
[----:B------:R-:W-:-:S03]  /*0660*/  @!P0 FFMA R7, R0, 1.84467440737095516160e+19, RZ ;  /* 0x5f80000000078823 */ /* 0x000fc600000000ff */
[----:B------:R-:W-:-:S07]  /*0670*/  @!P1 VIADD R8, R8, 0x40 ;  /* 0x0000004008089836 */ /* 0x000fce0000000000 */
.L_x_38:
[----:B------:R-:W-:Y:S01]  /*0680*/  LEA R10, R13, 0xc0800000, 0x17 ;  /* 0xc08000000d0a7811 */ /* 0x000fe200078eb8ff */
[----:B------:R-:W-:Y:S04]  /*0690*/  BSSY.RECONVERGENT B2, `(.L_x_43) ;  /* 0x0000036000027945 */ /* 0x000fe80003800200 */
[----:B------:R-:W-:Y:S02]  /*06a0*/  IMAD.IADD R3, R3, 0x1, -R10 ;  /* 0x0000000103037824 */ /* 0x000fe400078e0a0a */
[----:B------:R-:W-:Y:S02]  /*06b0*/  VIADD R10, R2, 0xffffff81 ;  /* 0xffffff81020a7836 */ /* 0x000fe40000000000 */
[----:B------:R-:W0:Y:S01]  /*06c0*/  MUFU.RCP R9, R3 ;  /* 0x0000000300097308 */ /* 0x000e220000001000 */
[----:B------:R-:W-:Y:S01]  /*06d0*/  FADD.FTZ R11, -R3, -RZ ;  /* 0x800000ff030b7221 */ /* 0x000fe20000010100 */
[----:B------:R-:W-:-:S03]  /*06e0*/  IMAD R2, R10, -0x800000, R7 ;  /* 0xff8000000a027824 */ /* 0x000fc600078e0207 */
[----:B0-----:R-:W-:-:S04]  /*06f0*/  FFMA R12, R9, R11, 1 ;  /* 0x3f800000090c7423 */ /* 0x001fc8000000000b */
[----:B------:R-:W-:-:S04]  /*0700*/  FFMA R14, R9, R12, R9 ;  /* 0x0000000c090e7223 */ /* 0x000fc80000000009 */
[----:B------:R-:W-:-:S04]  /*0710*/  FFMA R7, R2, R14, RZ ;  /* 0x0000000e02077223 */ /* 0x000fc800000000ff */
[----:B------:R-:W-:-:S04]  /*0720*/  FFMA R12, R11, R7, R2 ;  /* 0x000000070b0c7223 */ /* 0x000fc80000000002 */
[----:B------:R-:W-:Y:S01]  /*0730*/  FFMA R9, R14, R12, R7 ;  /* 0x0000000c0e097223 */ /* 0x000fe20000000007 */
[----:B------:R-:W-:-:S03]  /*0740*/  IADD3 R7, PT, PT, R10, 0x7f, -R13 ;  /* 0x0000007f0a077810 */ /* 0x000fc60007ffe80d */
[----:B------:R-:W-:Y:S02]  /*0750*/  FFMA R12, R11, R9, R2 ;  /* 0x000000090b0c7223 */ /* 0x000fe40000000002 */
[----:B------:R-:W-:Y:S02]  /*0760*/  IMAD.IADD R7, R7, 0x1, R8 ;  /* 0x0000000107077824 */ /* 0x000fe400078e0208 */
        /* <DEDUP_REMOVED lines=14> */
[CCC-:B------:R-:W-:Y:S01]  /*0850*/  FFMA.RZ R3, R14.reuse, R12.reuse, R9.reuse ;  /* 0x0000000c0e037223 */ /* 0x1c0fe2000000c009 */
[C---:B------:R-:W-:Y:S01]  /*0860*/  IADD3 R10, PT, PT, R11.reuse, 0x20, RZ ;  /* 0x000000200b0a7810 */ /* 0x040fe20007ffe0ff */
[CCC-:B------:R-:W-:Y:S01]  /*0870*/  FFMA.RM R8, R14.reuse, R12.reuse, R9.reuse ;  /* 0x0000000c0e087223 */ /* 0x1c0fe20000004009 */
[----:B------:R-:W-:Y:S02]  /*0880*/  ISETP.NE.AND P2, PT, R11, RZ, PT ;  /* 0x000000ff0b00720c */ /* 0x000fe40003f45270 */
[----:B------:R-:W-:Y:S01]  /*0890*/  LOP3.LUT R7, R3, 0x7fffff, RZ, 0xc0, !PT ;  /* 0x007fffff03077812 */ /* 0x000fe200078ec0ff */
[----:B------:R-:W-:Y:S01]  /*08a0*/  FFMA.RP R3, R14, R12, R9 ;  /* 0x0000000c0e037223 */ /* 0x000fe20000008009 */
[----:B------:R-:W-:Y:S01]  /*08b0*/  IMAD.MOV R9, RZ, RZ, -R11 ;  /* 0x000000ffff097224 */ /* 0x000fe200078e0a0b */
[----:B------:R-:W-:Y:S02]  /*08c0*/  ISETP.NE.AND P1, PT, R11, RZ, PT ;  /* 0x000000ff0b00720c */ /* 0x000fe40003f25270 */
[----:B------:R-:W-:-:S02]  /*08d0*/  LOP3.LUT R7, R7, 0x800000, RZ, 0xfc, !PT ;  /* 0x0080000007077812 */ /* 0x000fc400078efcff */
        /* <DEDUP_REMOVED lines=13> */
.L_x_45:
[----:B------:R-:W-:-:S04]  /*09b0*/  LOP3.LUT R2, R2, 0x80000000, RZ, 0xc0, !PT ;  /* 0x8000000002027812 */ /* 0x000fc800078ec0ff */
[----:B------:R-:W-:Y:S01]  /*09c0*/  LOP3.LUT R2, R2, 0x7f800000, RZ, 0xfc, !PT ;  /* 0x7f80000002027812 */ /* 0x000fe200078efcff */
[----:B------:R-:W-:Y:S06]  /*09d0*/  BRA `(.L_x_46) ;  /* 0x0000000000047947 */ /* 0x000fec0003800000 */
.L_x_44:
[----:B------:R-:W-:-:S07]  /*09e0*/  IMAD R2, R7, 0x800000, R2 ;  /* 0x0080000007027824 */ /* 0x000fce00078e0202 */
.L_x_46:
[----:B------:R-:W-:Y:S05]  /*09f0*/  BSYNC.RECONVERGENT B2 ;  /* 0x0000000000027941 */ /* 0x000fea0003800200 */
.L_x_43:
[----:B------:R-:W-:Y:S05]  /*0a00*/  BRA `(.L_x_47) ;  /* 0x0000000000207947 */ /* 0x000fea0003800000 */
.L_x_42:
[----:B------:R-:W-:-:S04]  /*0a10*/  LOP3.LUT R2, R3, 0x80000000, R7, 0x48, !PT ;  /* 0x8000000003027812 */ /* 0x000fc800078e4807 */
[----:B------:R-:W-:Y:S01]  /*0a20*/  LOP3.LUT R2, R2, 0x7f800000, RZ, 0xfc, !PT ;  /* 0x7f80000002027812 */ /* 0x000fe200078efcff */
[----:B------:R-:W-:Y:S06]  /*0a30*/  BRA `(.L_x_47) ;  /* 0x0000000000147947 */ /* 0x000fec0003800000 */
.L_x_41:
[----:B------:R-:W-:Y:S01]  /*0a40*/  LOP3.LUT R2, R3, 0x80000000, R7, 0x48, !PT ;  /* 0x8000000003027812 */ /* 0x000fe200078e4807 */
[----:B------:R-:W-:Y:S06]  /*0a50*/  BRA `(.L_x_47) ;  /* 0x00000000000c7947 */ /* 0x000fec0003800000 */
.L_x_40:
[----:B------:R-:W0:Y:S01]  /*0a60*/  MUFU.RSQ R2, -QNAN ;  /* 0xffc0000000027908 */ /* 0x000e220000001400 */
[----:B------:R-:W-:Y:S05]  /*0a70*/  BRA `(.L_x_47) ;  /* 0x0000000000047947 */ /* 0x000fea0003800000 */
.L_x_39:
[----:B------:R-:W-:-:S07]  /*0a80*/  FADD.FTZ R2, R0, R3 ;  /* 0x0000000300027221 */ /* 0x000fce0000010000 */
.L_x_47:
[----:B------:R-:W-:Y:S05]  /*0a90*/  BSYNC.RECONVERGENT B1 ;  /* 0x0000000000017941 */ /* 0x000fea0003800200 */
.L_x_37:
[----:B------:R-:W-:-:S04]  /*0aa0*/  IMAD.MOV.U32 R7, RZ, RZ, 0x0 ;  /* 0x00000000ff077424 */ /* 0x000fc800078e00ff */
[----:B0-----:R-:W-:Y:S05]  /*0ab0*/  RET.REL.NODEC R6 `(_Z30batchUpdateParametersOptimizedPfS_S_S_iifi) ;  /* 0xfffffff406507950 */ /* 0x001fea0003c3ffff */
.L_x_48:
        /* <DEDUP_REMOVED lines=12> */
.L_x_113:


//--------------------- .text._Z35batchComputeGradientsMixedPrecisionP6__halfS0_S0_S0_PfS1_S1_S1_S0_S0_i --------------------------
	.section	.text._Z35batchComputeGradientsMixedPrecisionP6__halfS0_S0_S0_PfS1_S1_S1_S0_S0_i,"ax",@progbits
	.align	128
        .global         _Z35batchComputeGradientsMixedPrecisionP6__halfS0_S0_S0_PfS1_S1_S1_S0_S0_i
        .type           _Z35batchComputeGradientsMixedPrecisionP6__halfS0_S0_S0_PfS1_S1_S1_S0_S0_i,@function
        .size           _Z35batchComputeGradientsMixedPrecisionP6__halfS0_S0_S0_PfS1_S1_S1_S0_S0_i,(.L_x_116 - _Z35batchComputeGradientsMixedPrecisionP6__halfS0_S0_S0_PfS1_S1_S1_S0_S0_i)
        .other          _Z35batchComputeGradientsMixedPrecisionP6__halfS0_S0_S0_PfS1_S1_S1_S0_S0_i,@"STO_CUDA_ENTRY STV_DEFAULT"
_Z35batchComputeGradientsMixedPrecisionP6__halfS0_S0_S0_PfS1_S1_S1_S0_S0_i:
.text._Z35batchComputeGradientsMixedPrecisionP6__halfS0_S0_S0_PfS1_S1_S1_S0_S0_i:
[----:B------:R-:W-:Y:S01]  /*0000*/  LDC R1, c[0x0][0x37c] ;  /* 0x0000df00ff017b82 */ /* 0x000fe20000000800 */
[----:B------:R-:W0:Y:S01]  /*0010*/  S2R R0, SR_CTAID.X ;  /* 0x0000000000007919 */ /* 0x000e220000002500 */
[----:B------:R-:W0:Y:S02]  /*0020*/  LDCU UR4, c[0x0][0x3d0] ;  /* 0x00007a00ff0477ac */ /* 0x000e240008000800 */
[----:B0-----:R-:W-:-:S13]  /*0030*/  ISETP.GE.AND P0, PT, R0, UR4, PT ;  /* 0x0000000400007c0c */ /* 0x001fda000bf06270 */
[----:B------:R-:W-:Y:S05]  /*0040*/  @P0 EXIT ;  /* 0x000000000000094d */ /* 0x000fea0003800000 */
[----:B------:R-:W0:Y:S01]  /*0050*/  LDC R13, c[0x0][0x360] ;  /* 0x0000d800ff0d7b82 */ /* 0x000e220000000800 */
[----:B------:R-:W1:Y:S01]  /*0060*/  S2R R12, SR_TID.X ;  /* 0x00000000000c7919 */ /* 0x000e620000002100 */
[----:B------:R-:W-:Y:S01]  /*0070*/  IMAD.MOV.U32 R6, RZ, RZ, RZ ;  /* 0x000000ffff067224 */ /* 0x000fe200078e00ff */
[----:B------:R-:W2:Y:S01]  /*0080*/  LDCU.64 UR6, c[0x0][0x358] ;  /* 0x00006b00ff0677ac */ /* 0x000ea20008000a00 */
[----:B------:R-:W-:Y:S01]  /*0090*/  BSSY.RECONVERGENT B0, `(.L_x_49) ;  /* 0x0000033000007945 */ /* 0x000fe20003800200 */
[----:B0-----:R-:W0:Y:S01]  /*00a0*/  I2F.U32.RP R2, R13 ;  /* 0x0000000d00027306 */ /* 0x001e220000209000 */
[C---:B-1----:R-:W-:Y:S02]  /*00b0*/  IADD3 R14, PT, PT, R12.reuse, R13, RZ ;  /* 0x0000000d0c0e7210 */ /* 0x042fe40007ffe0ff */
[----:B------:R-:W-:Y:S02]  /*00c0*/  ISETP.GT.U32.AND P3, PT, R12, 0x9, PT ;  /* 0x000000090c00780c */ /* 0x000fe40003f64070 */
[----:B------:R-:W-:-:S03]  /*00d0*/  ISETP.GE.U32.AND P0, PT, R14, 0x500, PT ;  /* 0x000005000e00780c */ /* 0x000fc60003f06070 */
[----:B0-----:R-:W0:Y:S01]  /*00e0*/  MUFU.RCP R2, R2 ;  /* 0x0000000200027308 */ /* 0x001e220000001000 */
[----:B------:R-:W-:Y:S02]  /*00f0*/  VIMNMX.U32 R3, PT, PT, R14, 0x500, !PT ;  /* 0x000005000e037848 */ /* 0x000fe40007fe0000 */
[----:B0-----:R-:W-:-:S06]  /*0100*/  IADD3 R7, PT, PT, R2, 0xffffffe, RZ ;  /* 0x0ffffffe02077810 */ /* 0x001fcc0007ffe0ff */
[----:B------:R-:W0:Y:S02]  /*0110*/  F2I.FTZ.U32.TRUNC.NTZ R7, R7 ;  /* 0x0000000700077305 */ /* 0x000e24000021f000 */
[----:B0-----:R-:W-:-:S04]  /*0120*/  IMAD.MOV R4, RZ, RZ, -R7 ;  /* 0x000000ffff047224 */ /* 0x001fc800078e0a07 */
[----:B------:R-:W-:Y:S01]  /*0130*/  IMAD R5, R4, R13, RZ ;  /* 0x0000000d04057224 */ /* 0x000fe200078e02ff */
[----:B------:R-:W-:-:S03]  /*0140*/  SEL R4, RZ, 0x1, P0 ;  /* 0x00000001ff047807 */ /* 0x000fc60000000000 */
[----:B------:R-:W-:Y:S01]  /*0150*/  IMAD.HI.U32 R6, R7, R5, R6 ;  /* 0x0000000507067227 */ /* 0x000fe200078e0006 */
[----:B------:R-:W-:Y:S02]  /*0160*/  IADD3 R3, PT, PT, R3, -R14, -R4 ;  /* 0x8000000e03037210 */ /* 0x000fe40007ffe804 */
[----:B------:R-:W-:-:S03]  /*0170*/  LOP3.LUT R7, RZ, R13, RZ, 0x33, !PT ;  /* 0x0000000dff077212 */ /* 0x000fc600078e33ff */
[----:B------:R-:W-:-:S05]  /*0180*/  IMAD.HI.U32 R2, R6, R3, RZ ;  /* 0x0000000306027227 */ /* 0x000fca00078e00ff */
[----:B------:R-:W-:-:S05]  /*0190*/  IADD3 R8, PT, PT, -R2, RZ, RZ ;  /* 0x000000ff02087210 */ /* 0x000fca0007ffe1ff */
[----:B------:R-:W-:-:S05]  /*01a0*/  IMAD R8, R13, R8, R3 ;  /* 0x000000080d087224 */ /* 0x000fca00078e0203 */
[----:B------:R-:W-:-:S13]  /*01b0*/  ISETP.GE.U32.AND P0, PT, R8, R13, PT ;  /* 0x0000000d0800720c */ /* 0x000fda0003f06070 */
[----:B------:R-:W-:Y:S01]  /*01c0*/  @P0 IMAD.IADD R8, R8, 0x1, -R13 ;  /* 0x0000000108080824 */ /* 0x000fe200078e0a0d */
[----:B------:R-:W-:Y:S02]  /*01d0*/  @P0 IADD3 R2, PT, PT, R2, 0x1, RZ ;  /* 0x0000000102020810 */ /* 0x000fe40007ffe0ff */
[----:B------:R-:W-:Y:S02]  /*01e0*/  ISETP.NE.U32.AND P0, PT, R13, RZ, PT ;  /* 0x000000ff0d00720c */ /* 0x000fe40003f05070 */
[----:B------:R-:W-:-:S13]  /*01f0*/  ISETP.GE.U32.AND P1, PT, R8, R13, PT ;  /* 0x0000000d0800720c */ /* 0x000fda0003f26070 */
[----:B------:R-:W-:Y:S01]  /*0200*/  @P1 VIADD R2, R2, 0x1 ;  /* 0x0000000102021836 */ /* 0x000fe20000000000 */
[----:B------:R-:W-:-:S04]  /*0210*/  ISETP.GT.U32.AND P1, PT, R12, 0x7f, PT ;  /* 0x0000007f0c00780c */ /* 0x000fc80003f24070 */
[----:B------:R-:W-:Y:S02]  /*0220*/  SEL R5, R7, R2, !P0 ;  /* 0x0000000207057207 */ /* 0x000fe40004000000 */
[----:B------:R-:W0:Y:S02]  /*0230*/  LDC.64 R2, c[0x0][0x390] ;  /* 0x0000e400ff027b82 */ /* 0x000e240000000a00 */
[----:B------:R-:W-:-:S04]  /*0240*/  IADD3 R4, PT, PT, R4, R5, RZ ;  /* 0x0000000504047210 */ /* 0x000fc80007ffe0ff */
[C---:B------:R-:W-:Y:S02]  /*0250*/  LOP3.LUT R5, R4.reuse, 0x3, RZ, 0xc0, !PT ;  /* 0x0000000304057812 */ /* 0x040fe400078ec0ff */
[----:B------:R-:W-:Y:S02]  /*0260*/  ISETP.GE.U32.AND P2, PT, R4, 0x3, PT ;  /* 0x000000030400780c */ /* 0x000fe40003f46070 */
[----:B------:R-:W-:Y:S01]  /*0270*/  ISETP.NE.AND P4, PT, R5, 0x3, PT ;  /* 0x000000030500780c */ /* 0x000fe20003f85270 */
[----:B------:R-:W-:Y:S01]  /*0280*/  IMAD.SHL.U32 R5, R0, 0x80, RZ ;  /* 0x0000008000057824 */ /* 0x000fe200078e00ff */
[----:B--2---:R-:W-:Y:S11]  /*0290*/  @P3 BRA `(.L_x_50) ;  /* 0x0000000000483947 */ /* 0x004ff60003800000 */
[----:B------:R-:W1:Y:S01]  /*02a0*/  LDC.64 R8, c[0x0][0x380] ;  /* 0x0000e000ff087b82 */ /* 0x000e620000000a00 */
[----:B------:R-:W-:-:S07]  /*02b0*/  IMAD R15, R0, 0xa, R12 ;  /* 0x0000000a000f7824 */ /* 0x000fce00078e020c */
[----:B------:R-:W2:Y:S08]  /*02c0*/  LDC.64 R10, c[0x0][0x388] ;  /* 0x0000e200ff0a7b82 */ /* 0x000eb00000000a00 */
[----:B------:R-:W3:Y:S01]  /*02d0*/  LDC.64 R16, c[0x0][0x3a8] ;  /* 0x0000ea00ff107b82 */ /* 0x000ee20000000a00 */
[----:B-1----:R-:W-:-:S06]  /*02e0*/  IMAD.WIDE.U32 R8, R15, 0x2, R8 ;  /* 0x000000020f087825 */ /* 0x002fcc00078e0008 */
[----:B------:R-:W4:Y:S01]  /*02f0*/  LDG.E.U16 R8, desc[UR6][R8.64] ;  /* 0x0000000608087981 */ /* 0x000f22000c1e1500 */
[----:B--2---:R-:W-:-:S06]  /*0300*/  IMAD.WIDE.U32 R10, R15, 0x2, R10 ;  /* 0x000000020f0a7825 */ /* 0x004fcc00078e000a */
[----:B------:R-:W2:Y:S01]  /*0310*/  LDG.E.U16 R10, desc[UR6][R10.64] ;  /* 0x000000060a0a7981 */ /* 0x000ea2000c1e1500 */
[----:B---3--:R-:W-:Y:S01]  /*0320*/  IMAD.WIDE.U32 R16, R12, 0x4, R16 ;  /* 0x000000040c107825 */ /* 0x008fe200078e0010 */
[----:B------:R-:W1:Y:S01]  /*0330*/  S2UR UR5, SR_CgaCtaId ;  /* 0x00000000000579c3 */ /* 0x000e620000008800 */
[----:B------:R-:W-:Y:S02]  /*0340*/  UMOV UR4, 0x400 ;  /* 0x0000040000047882 */ /* 0x000fe40000000000 */
[----:B----4-:R-:W-:Y:S02]  /*0350*/  HADD2.F32 R15, -RZ, R8.H0_H0 ;  /* 0x20000008ff0f7230 */ /* 0x010fe40000004100 */
[----:B--2---:R-:W-:-:S05]  /*0360*/  HADD2.F32 R18, -RZ, R10.H0_H0 ;  /* 0x2000000aff127230 */ /* 0x004fca0000004100 */
[----:B------:R-:W-:-:S05]  /*0370*/  FADD R15, R15, -R18 ;  /* 0x800000120f0f7221 */ /* 0x000fca0000000000 */
[----:B------:R2:W-:Y:S01]  /*0380*/  REDG.E.ADD.F32.FTZ.RN.STRONG.GPU desc[UR6][R16.64], R15 ;  /* 0x0000000f100079a6 */ /* 0x0005e2000c12f306 */
[----:B-1----:R-:W-:-:S06]  /*0390*/  ULEA UR4, UR5, UR4, 0x18 ;  /* 0x0000000405047291 */ /* 0x002fcc000f8ec0ff */
[----:B------:R-:W-:-:S05]  /*03a0*/  LEA R8, R12, UR4, 0x2 ;  /* 0x000000040c087c11 */ /* 0x000fca000f8e10ff */
[----:B------:R2:W-:Y:S02]  /*03b0*/  STS [R8], R15 ;  /* 0x0000000f08007388 */ /* 0x0005e40000000800 */
.L_x_50:
[----:B------:R-:W-:Y:S05]  /*03c0*/  BSYNC.RECONVERGENT B0 ;  /* 0x0000000000007941 */ /* 0x000fea0003800200 */
.L_x_49:
[----:B------:R-:W-:Y:S01]  /*03d0*/  BAR.SYNC.DEFER_BLOCKING 0x0 ;  /* 0x0000000000007b1d */ /* 0x000fe20000010000 */
[----:B0-----:R-:W-:Y:S01]  /*03e0*/  IMAD.WIDE.U32 R2, R5, 0x2, R2 ;  /* 0x0000000205027825 */ /* 0x001fe200078e0002 */
[----:B------:R-:W-:-:S04]  /*03f0*/  MOV R10, R12 ;  /* 0x0000000c000a7202 */ /* 0x000fc80000000f00 */
[----:B------:R-:W-:Y:S04]  /*0400*/  BSSY.RECONVERGENT B0, `(.L_x_51) ;  /* 0x000001b000007945 */ /* 0x000fe80003800200 */
[----:B------:R-:W-:Y:S05]  /*0410*/  @!P4 BRA `(.L_x_52) ;  /* 0x000000000064c947 */ /* 0x000fea0003800000 */
[----:B------:R-:W0:Y:S01]  /*0420*/  S2R R10, SR_CgaCtaId ;  /* 0x00000000000a7919 */ /* 0x000e220000008800 */
[----:B--2---:R-:W1:Y:S01]  /*0430*/  LDC.64 R8, c[0x0][0x3a0] ;  /* 0x0000e800ff087b82 */ /* 0x004e620000000a00 */
[----:B------:R-:W-:Y:S01]  /*0440*/  MOV R5, 0x400 ;  /* 0x0000040000057802 */ /* 0x000fe20000000f00 */
[----:B------:R-:W-:Y:S02]  /*0450*/  VIADD R4, R4, 0x1 ;  /* 0x0000000104047836 */ /* 0x000fe40000000000 */
[----:B------:R-:W-:-:S03]  /*0460*/  HFMA2 R11, -RZ, RZ, 0, 0 ;  /* 0x00000000ff0b7431 */ /* 0x000fc600000001ff */
[----:B------:R-:W-:Y:S02]  /*0470*/  LOP3.LUT R20, R4, 0x3, RZ, 0xc0, !PT ;  /* 0x0000000304147812 */ /* 0x000fe400078ec0ff */
[----:B0-----:R-:W-:Y:S01]  /*0480*/  LEA R21, R10, R5, 0x18 ;  /* 0x000000050a157211 */ /* 0x001fe200078ec0ff */
[----:B------:R-:W-:-:S07]  /*0490*/  IMAD.MOV.U32 R10, RZ, RZ, R12 ;  /* 0x000000ffff0a7224 */ /* 0x000fce00078e000c */
.L_x_53:
[----:B0-----:R-:W-:-:S04]  /*04a0*/  SHF.L.U32 R4, R10, 0x1, RZ ;  /* 0x000000010a047819 */ /* 0x001fc800000006ff */
[----:B------:R-:W-:-:S04]  /*04b0*/  LOP3.LUT R17, R4, 0xfe, RZ, 0xc0, !PT ;  /* 0x000000fe04117812 */ /* 0x000fc800078ec0ff */
[----:B------:R-:W-:-:S05]  /*04c0*/  IADD3 R16, P3, PT, R2, R17, RZ ;  /* 0x0000001102107210 */ /* 0x000fca0007f7e0ff */
[----:B------:R-:W-:-:S05]  /*04d0*/  IMAD.X R17, RZ, RZ, R3, P3 ;  /* 0x000000ffff117224 */ /* 0x000fca00018e0603 */
[----:B------:R-:W2:Y:S01]  /*04e0*/  LDG.E.U16 R16, desc[UR6][R16.64] ;  /* 0x0000000610107981 */ /* 0x000ea2000c1e1500 */
[----:B------:R-:W-:-:S04]  /*04f0*/  SHF.R.U32.HI R4, RZ, 0x5, R10 ;  /* 0x00000005ff047819 */ /* 0x000fc8000001160a */
[----:B------:R-:W-:-:S04]  /*0500*/  LOP3.LUT R4, R4, 0x7fffffc, RZ, 0xc0, !PT ;  /* 0x07fffffc04047812 */ /* 0x000fc800078ec0ff */
[----:B------:R-:W-:Y:S01]  /*0510*/  IADD3 R15, PT, PT, R21, R4, RZ ;  /* 0x00000004150f7210 */ /* 0x000fe20007ffe0ff */
[----:B------:R-:W-:Y:S02]  /*0520*/  VIADD R11, R11, 0x1 ;  /* 0x000000010b0b7836 */ /* 0x000fe40000000000 */
[----:B-1----:R-:W-:-:S03]  /*0530*/  IMAD.WIDE.U32 R4, R10, 0x4, R8 ;  /* 0x000000040a047825 */ /* 0x002fc600078e0008 */
[----:B------:R-:W0:Y:S01]  /*0540*/  LDS R15, [R15] ;  /* 0x000000000f0f7984 */ /* 0x000e220000000800 */
[----:B------:R-:W-:Y:S02]  /*0550*/  ISETP.NE.AND P3, PT, R11, R20, PT ;  /* 0x000000140b00720c */ /* 0x000fe40003f65270 */
[----:B------:R-:W-:Y:S01]  /*0560*/  IADD3 R10, PT, PT, R13, R10, RZ ;  /* 0x0000000a0d0a7210 */ /* 0x000fe20007ffe0ff */
[----:B--2---:R-:W-:-:S05]  /*0570*/  HADD2.F32 R18, -RZ, R16.H0_H0 ;  /* 0x20000010ff127230 */ /* 0x004fca0000004100 */
[----:B0-----:R-:W-:-:S05]  /*0580*/  FMUL R19, R15, R18 ;  /* 0x000000120f137220 */ /* 0x001fca0000400000 */
[----:B------:R0:W-:Y:S01]  /*0590*/  REDG.E.ADD.F32.FTZ.RN.STRONG.GPU desc[UR6][R4.64], R19 ;  /* 0x00000013040079a6 */ /* 0x0001e2000c12f306 */
[----:B------:R-:W-:Y:S05]  /*05a0*/  @P3 BRA `(.L_x_53) ;  /* 0xfffffffc00bc3947 */ /* 0x000fea000383ffff */
.L_x_52:
[----:B------:R-:W-:Y:S05]  /*05b0*/  BSYNC.RECONVERGENT B0 ;  /* 0x0000000000007941 */ /* 0x000fea0003800200 */
.L_x_51:
[----:B------:R-:W-:Y:S04]  /*05c0*/  BSSY.RECONVERGENT B0, `(.L_x_54) ;  /* 0x0000040000007945 */ /* 0x000fe80003800200 */
[----:B------:R-:W-:Y:S05]  /*05d0*/  @!P2 BRA `(.L_x_55) ;  /* 0x0000000000f8a947 */ /* 0x000fea0003800000 */
[----:B------:R-:W1:Y:S01]  /*05e0*/  S2R R9, SR_CgaCtaId ;  /* 0x0000000000097919 */ /* 0x000e620000008800 */
[----:B0-----:R-:W0:Y:S01]  /*05f0*/  LDC.64 R4, c[0x0][0x3a0] ;  /* 0x0000e800ff047b82 */ /* 0x001e220000000a00 */
[----:B--2---:R-:W-:-:S04]  /*0600*/  MOV R8, 0x400 ;  /* 0x0000040000087802 */ /* 0x004fc80000000f00 */
[----:B-1----:R-:W-:-:S07]  /*0610*/  LEA R8, R9, R8, 0x18 ;  /* 0x0000000809087211 */ /* 0x002fce00078ec0ff */
.L_x_56:
[----:B------:R-:W-:-:S05]  /*0620*/  IMAD.SHL.U32 R9, R10, 0x2, RZ ;  /* 0x000000020a097824 */ /* 0x000fca00078e00ff */
[----:B------:R-:W-:-:S04]  /*0630*/  LOP3.LUT R9, R9, 0xfe, RZ, 0xc0, !PT ;  /* 0x000000fe09097812 */ /* 0x000fc800078ec0ff */
[----:B------:R-:W-:-:S04]  /*0640*/  IADD3 R18, P2, PT, R2, R9, RZ ;  /* 0x0000000902127210 */ /* 0x000fc80007f5e0ff */
[----:B------:R-:W-:-:S05]  /*0650*/  IADD3.X R19, PT, PT, RZ, R3, RZ, P2, !PT ;  /* 0x00000003ff137210 */ /* 0x000fca00017fe4ff */
[----:B------:R-:W2:Y:S01]  /*0660*/  LDG.E.U16 R18, desc[UR6][R18.64] ;  /* 0x0000000612127981 */ /* 0x000ea2000c1e1500 */
[----:B------:R-:W-:-:S04]  /*0670*/  SHF.R.U32.HI R9, RZ, 0x5, R10 ;  /* 0x00000005ff097819 */ /* 0x000fc8000001160a */
[----:B------:R-:W-:-:S05]  /*0680*/  LOP3.LUT R9, R9, 0x7fffffc, RZ, 0xc0, !PT ;  /* 0x07fffffc09097812 */ /* 0x000fca00078ec0ff */
[----:B------:R-:W-:Y:S01]  /*0690*/  IMAD.IADD R15, R8, 0x1, R9 ;  /* 0x00000001080f7824 */ /* 0x000fe200078e0209 */
[----:B------:R-:W-:-:S05]  /*06a0*/  IADD3 R9, PT, PT, R13, R10, RZ ;  /* 0x0000000a0d097210 */ /* 0x000fca0007ffe0ff */
[----:B------:R-:W1:Y:S01]  /*06b0*/  LDS R15, [R15] ;  /* 0x000000000f0f7984 */ /* 0x000e620000000800 */
[----:B------:R-:W-:-:S05]  /*06c0*/  IMAD.SHL.U32 R11, R9, 0x2, RZ ;  /* 0x00000002090b7824 */ /* 0x000fca00078e00ff */
[----:B------:R-:W-:-:S04]  /*06d0*/  LOP3.LUT R11, R11, 0xfe, RZ, 0xc0, !PT ;  /* 0x000000fe0b0b7812 */ /* 0x000fc800078ec0ff */
[----:B------:R-:W-:Y:S01]  /*06e0*/  IADD3 R16, P2, PT, R2, R11, RZ ;  /* 0x0000000b02107210 */ /* 0x000fe20007f5e0ff */
[----:B0-----:R-:W-:-:S03]  /*06f0*/  IMAD.WIDE.U32 R10, R10, 0x4, R4 ;  /* 0x000000040a0a7825 */ /* 0x001fc600078e0004 */
[----:B------:R-:W-:Y:S01]  /*0700*/  IADD3.X R17, PT, PT, RZ, R3, RZ, P2, !PT ;  /* 0x00000003ff117210 */ /* 0x000fe200017fe4ff */
[----:B--2---:R-:W-:-:S05]  /*0710*/  HADD2.F32 R20, -RZ, R18.H0_H0 ;  /* 0x20000012ff147230 */ /* 0x004fca0000004100 */
[----:B-1----:R-:W-:-:S05]  /*0720*/  FMUL R21, R15, R20 ;  /* 0x000000140f157220 */ /* 0x002fca0000400000 */
[----:B------:R0:W-:Y:S04]  /*0730*/  REDG.E.ADD.F32.FTZ.RN.STRONG.GPU desc[UR6][R10.64], R21 ;  /* 0x000000150a0079a6 */ /* 0x0001e8000c12f306 */
[----:B------:R-:W2:Y:S01]  /*0740*/  LDG.E.U16 R16, desc[UR6][R16.64] ;  /* 0x0000000610107981 */ /* 0x000ea2000c1e1500 */
[----:B------:R-:W-:-:S04]  /*0750*/  SHF.R.U32.HI R15, RZ, 0x5, R9 ;  /* 0x00000005ff0f7819 */ /* 0x000fc80000011609 */
[----:B------:R-:W-:Y:S01]  /*0760*/  LOP3.LUT R15, R15, 0x7fffffc, RZ, 0xc0, !PT ;  /* 0x07fffffc0f0f7812 */ /* 0x000fe200078ec0ff */
[----:B0-----:R-:W-:-:S04]  /*0770*/  IMAD.WIDE.U32 R10, R9, 0x4, R4 ;  /* 0x00000004090a7825 */ /* 0x001fc800078e0004 */
[----:B------:R-:W-:Y:S01]  /*0780*/  IMAD.IADD R20, R8, 0x1, R15 ;  /* 0x0000000108147824 */ /* 0x000fe200078e020f */
[----:B------:R-:W-:-:S05]  /*0790*/  IADD3 R15, PT, PT, R9, R13, RZ ;  /* 0x0000000d090f7210 */ /* 0x000fca0007ffe0ff */
[----:B------:R-:W0:Y:S01]  /*07a0*/  LDS R20, [R20] ;  /* 0x0000000014147984 */ /* 0x000e220000000800 */
[----:B------:R-:W-:-:S05]  /*07b0*/  IMAD.SHL.U32 R18, R15, 0x2, RZ ;  /* 0x000000020f127824 */ /* 0x000fca00078e00ff */
[----:B------:R-:W-:-:S04]  /*07c0*/  LOP3.LUT R19, R18, 0xfe, RZ, 0xc0, !PT ;  /* 0x000000fe12137812 */ /* 0x000fc800078ec0ff */
[----:B------:R-:W-:-:S04]  /*07d0*/  IADD3 R18, P2, PT, R2, R19, RZ ;  /* 0x0000001302127210 */ /* 0x000fc80007f5e0ff */
[----:B------:R-:W-:Y:S02]  /*07e0*/  IADD3.X R19, PT, PT, RZ, R3, RZ, P2, !PT ;  /* 0x00000003ff137210 */ /* 0x000fe400017fe4ff */
[----:B------:R-:W-:Y:S01]  /*07f0*/  SHF.R.U32.HI R9, RZ, 0x5, R15 ;  /* 0x00000005ff097819 */ /* 0x000fe2000001160f */
[----:B--2---:R-:W-:-:S05]  /*0800*/  HADD2.F32 R23, -RZ, R16.H0_H0 ;  /* 0x20000010ff177230 */ /* 0x004fca0000004100 */
[----:B0-----:R-:W-:-:S05]  /*0810*/  FMUL R23, R20, R23 ;  /* 0x0000001714177220 */ /* 0x001fca0000400000 */
[----:B------:R0:W-:Y:S04]  /*0820*/  REDG.E.ADD.F32.FTZ.RN.STRONG.GPU desc[UR6][R10.64], R23 ;  /* 0x000000170a0079a6 */ /* 0x0001e8000c12f306 */
[----:B------:R-:W2:Y:S01]  /*0830*/  LDG.E.U16 R18, desc[UR6][R18.64] ;  /* 0x0000000612127981 */ /* 0x000ea2000c1e1500 */
[----:B------:R-:W-:Y:S01]  /*0840*/  LOP3.LUT R9, R9, 0x7fffffc, RZ, 0xc0, !PT ;  /* 0x07fffffc09097812 */ /* 0x000fe200078ec0ff */
[----:B------:R-:W-:-:S04]  /*0850*/  IMAD.WIDE.U32 R20, R15, 0x4, R4 ;  /* 0x000000040f147825 */ /* 0x000fc800078e0004 */
[----:B------:R-:W-:Y:S01]  /*0860*/  IMAD.IADD R22, R8, 0x1, R9 ;  /* 0x0000000108167824 */ /* 0x000fe200078e0209 */
[----:B------:R-:W-:-:S05]  /*0870*/  IADD3 R9, PT, PT, R15, R13, RZ ;  /* 0x0000000d0f097210 */ /* 0x000fca0007ffe0ff */
[----:B------:R-:W1:Y:S01]  /*0880*/  LDS R22, [R22] ;  /* 0x0000000016167984 */ /* 0x000e620000000800 */
[----:B------:R-:W-:-:S05]  /*0890*/  IMAD.SHL.U32 R16, R9, 0x2, RZ ;  /* 0x0000000209107824 */ /* 0x000fca00078e00ff */
[----:B------:R-:W-:-:S04]  /*08a0*/  LOP3.LUT R17, R16, 0xfe, RZ, 0xc0, !PT ;  /* 0x000000fe10117812 */ /* 0x000fc800078ec0ff */
[----:B------:R-:W-:-:S04]  /*08b0*/  IADD3 R16, P2, PT, R2, R17, RZ ;  /* 0x0000001102107210 */ /* 0x000fc80007f5e0ff */
[----:B------:R-:W-:Y:S02]  /*08c0*/  IADD3.X R17, PT, PT, RZ, R3, RZ, P2, !PT ;  /* 0x00000003ff117210 */ /* 0x000fe400017fe4ff */
[----:B0-----:R-:W-:-:S04]  /*08d0*/  SHF.R.U32.HI R10, RZ, 0x5, R9 ;  /* 0x00000005ff0a7819 */ /* 0x001fc80000011609 */
[----:B------:R-:W-:Y:S01]  /*08e0*/  LOP3.LUT R11, R10, 0x7fffffc, RZ, 0xc0, !PT ;  /* 0x07fffffc0a0b7812 */ /* 0x000fe200078ec0ff */
[----:B--2---:R-:W-:-:S05]  /*08f0*/  HADD2.F32 R25, -RZ, R18.H0_H0 ;  /* 0x20000012ff197230 */ /* 0x004fca0000004100 */
[----:B-1----:R-:W-:-:S05]  /*0900*/  FMUL R25, R22, R25 ;  /* 0x0000001916197220 */ /* 0x002fca0000400000 */
[----:B------:R-:W-:Y:S04]  /*0910*/  REDG.E.ADD.F32.FTZ.RN.STRONG.GPU desc[UR6][R20.64], R25 ;  /* 0x00000019140079a6 */ /* 0x000fe8000c12f306 */
[----:B------:R-:W2:Y:S01]  /*0920*/  LDG.E.U16 R16, desc[UR6][R16.64] ;  /* 0x0000000610107981 */ /* 0x000ea2000c1e1500 */
[----:B------:R-:W-:Y:S02]  /*0930*/  IMAD.IADD R11, R8, 0x1, R11 ;  /* 0x00000001080b7824 */ /* 0x000fe400078e020b */
[----:B------:R-:W-:-:S04]  /*0940*/  IMAD.WIDE.U32 R18, R9, 0x4, R4 ;  /* 0x0000000409127825 */ /* 0x000fc800078e0004 */
[----:B------:R-:W0:Y:S01]  /*0950*/  LDS R11, [R11] ;  /* 0x000000000b0b7984 */ /* 0x000e220000000800 */
[----:B--2---:R-:W-:-:S05]  /*0960*/  HADD2.F32 R10, -RZ, R16.H0_H0 ;  /* 0x20000010ff0a7230 */ /* 0x004fca0000004100 */
[----:B0-----:R-:W-:Y:S01]  /*0970*/  FMUL R15, R11, R10 ;  /* 0x0000000a0b0f7220 */ /* 0x001fe20000400000 */
[----:B------:R-:W-:-:S04]  /*0980*/  IADD3 R10, PT, PT, R9, R13, RZ ;  /* 0x0000000d090a7210 */ /* 0x000fc80007ffe0ff */
[----:B------:R-:W-:Y:S01]  /*0990*/  ISETP.GE.U32.AND P2, PT, R10, 0x500, PT ;  /* 0x000005000a00780c */ /* 0x000fe20003f46070 */
[----:B------:R1:W-:-:S12]  /*09a0*/  REDG.E.ADD.F32.FTZ.RN.STRONG.GPU desc[UR6][R18.64], R15 ;  /* 0x0000000f120079a6 */ /* 0x0003d8000c12f306 */
[----:B-1----:R-:W-:Y:S05]  /*09b0*/  @!P2 BRA `(.L_x_56) ;  /* 0xfffffffc0018a947 */ /* 0x002fea000383ffff */
.L_x_55:
[----:B------:R-:W-:Y:S05]  /*09c0*/  BSYNC.RECONVERGENT B0 ;  /* 0x0000000000007941 */ /* 0x000fea0003800200 */
.L_x_54:
[----:B------:R-:W-:Y:S04]  /*09d0*/  BSSY.RECONVERGENT B0, `(.L_x_57) ;  /* 0x0000035000007945 */ /* 0x000fe80003800200 */
[----:B------:R-:W-:Y:S05]  /*09e0*/  @P1 BRA `(.L_x_58) ;  /* 0x0000000000cc1947 */ /* 0x000fea0003800000 */
[C---:B------:R-:W-:Y:S01]  /*09f0*/  ISETP.GE.U32.AND P1, PT, R14.reuse, 0x80, PT ;  /* 0x000000800e00780c */ /* 0x040fe20003f26070 */
[----:B------:R-:W-:Y:S01]  /*0a00*/  BSSY.RECONVERGENT B1, `(.L_x_59) ;  /* 0x0000021000017945 */ /* 0x000fe20003800200 */
[----:B0-----:R-:W-:Y:S02]  /*0a10*/  VIMNMX.U32 R5, PT, PT, R14, 0x80, !PT ;  /* 0x000000800e057848 */ /* 0x001fe40007fe0000 */
[----:B------:R-:W-:-:S04]  /*0a20*/  SEL R4, RZ, 0x1, P1 ;  /* 0x00000001ff047807 */ /* 0x000fc80000800000 */
[----:B------:R-:W-:-:S05]  /*0a30*/  IADD3 R5, PT, PT, R5, -R14, -R4 ;  /* 0x8000000e05057210 */ /* 0x000fca0007ffe804 */
[----:B--2---:R-:W-:-:S04]  /*0a40*/  IMAD.HI.U32 R8, R6, R5, RZ ;  /* 0x0000000506087227 */ /* 0x004fc800078e00ff */
[----:B------:R-:W-:-:S04]  /*0a50*/  IMAD.MOV R10, RZ, RZ, -R8 ;  /* 0x000000ffff0a7224 */ /* 0x000fc800078e0a08 */
[----:B------:R-:W-:-:S05]  /*0a60*/  IMAD R10, R13, R10, R5 ;  /* 0x0000000a0d0a7224 */ /* 0x000fca00078e0205 */
[----:B------:R-:W-:-:S13]  /*0a70*/  ISETP.GE.U32.AND P1, PT, R10, R13, PT ;  /* 0x0000000d0a00720c */ /* 0x000fda0003f26070 */
[----:B------:R-:W-:Y:S01]  /*0a80*/  @P1 IADD3 R10, PT, PT, R10, -R13, RZ ;  /* 0x8000000d0a0a1210 */ /* 0x000fe20007ffe0ff */
[----:B------:R-:W-:-:S03]  /*0a90*/  @P1 VIADD R8, R8, 0x1 ;  /* 0x0000000108081836 */ /* 0x000fc60000000000 */
[----:B------:R-:W-:-:S13]  /*0aa0*/  ISETP.GE.U32.AND P2, PT, R10, R13, PT ;  /* 0x0000000d0a00720c */ /* 0x000fda0003f46070 */
[----:B------:R-:W-:-:S04]  /*0ab0*/  @P2 IADD3 R8, PT, PT, R8, 0x1, RZ ;  /* 0x0000000108082810 */ /* 0x000fc80007ffe0ff */
[----:B------:R-:W-:-:S05]  /*0ac0*/  SEL R5, R7, R8, !P0 ;  /* 0x0000000807057207 */ /* 0x000fca0004000000 */
[----:B------:R-:W-:-:S05]  /*0ad0*/  IMAD.IADD R5, R4, 0x1, R5 ;  /* 0x0000000104057824 */ /* 0x000fca00078e0205 */
[C---:B------:R-:W-:Y:S02]  /*0ae0*/  LOP3.LUT R4, R5.reuse, 0x3, RZ, 0xc0, !PT ;  /* 0x0000000305047812 */ /* 0x040fe400078ec0ff */
[----:B------:R-:W-:Y:S02]  /*0af0*/  ISETP.GE.U32.AND P2, PT, R5, 0x3, PT ;  /* 0x000000030500780c */ /* 0x000fe40003f46070 */
[----:B------:R-:W-:Y:S02]  /*0b00*/  ISETP.NE.AND P1, PT, R4, 0x3, PT ;  /* 0x000000030400780c */ /* 0x000fe40003f25270 */
[----:B------:R-:W-:-:S11]  /*0b10*/  MOV R4, R12 ;  /* 0x0000000c00047202 */ /* 0x000fd60000000f00 */
[----:B------:R-:W-:Y:S05]  /*0b20*/  @!P1 BRA `(.L_x_60) ;  /* 0x0000000000389947 */ /* 0x000fea0003800000 */
[----:B------:R-:W0:Y:S01]  /*0b30*/  S2R R9, SR_CgaCtaId ;  /* 0x0000000000097919 */ /* 0x000e220000008800 */
[----:B------:R-:W-:Y:S01]  /*0b40*/  MOV R4, 0x400 ;  /* 0x0000040000047802 */ /* 0x000fe20000000f00 */
[----:B------:R-:W-:Y:S01]  /*0b50*/  IMAD.MOV.U32 R8, RZ, RZ, RZ ;  /* 0x000000ffff087224 */ /* 0x000fe200078e00ff */
[----:B------:R-:W-:-:S03]  /*0b60*/  IADD3 R5, PT, PT, R5, 0x1, RZ ;  /* 0x0000000105057810 */ /* 0x000fc60007ffe0ff */
[----:B------:R-:W-:Y:S01]  /*0b70*/  VIADD R4, R4, 0x80 ;  /* 0x0000008004047836 */ /* 0x000fe20000000000 */
[----:B------:R-:W-:-:S04]  /*0b80*/  LOP3.LUT R11, R5, 0x3, RZ, 0xc0, !PT ;  /* 0x00000003050b7812 */ /* 0x000fc800078ec0ff */
[----:B0-----:R-:W-:Y:S02]  /*0b90*/  LEA R9, R9, R4, 0x18 ;  /* 0x0000000409097211 */ /* 0x001fe400078ec0ff */
[----:B------:R-:W-:-:S07]  /*0ba0*/  MOV R4, R12 ;  /* 0x0000000c00047202 */ /* 0x000fce0000000f00 */
.L_x_61:
[----:B------:R-:W-:Y:S01]  /*0bb0*/  IMAD R5, R4, 0x4, R9 ;  /* 0x0000000404057824 */ /* 0x000fe200078e0209 */
[----:B------:R-:W-:Y:S01]  /*0bc0*/  IADD3 R8, PT, PT, R8, 0x1, RZ ;  /* 0x0000000108087810 */ /* 0x000fe20007ffe0ff */
[----:B------:R-:W-:-:S03]  /*0bd0*/  IMAD.IADD R4, R13, 0x1, R4 ;  /* 0x000000010d047824 */ /* 0x000fc600078e0204 */
[----:B------:R0:W-:Y:S01]  /*0be0*/  STS [R5], RZ ;  /* 0x000000ff05007388 */ /* 0x0001e20000000800 */
[----:B------:R-:W-:-:S13]  /*0bf0*/  ISETP.NE.AND P1, PT, R8, R11, PT ;  /* 0x0000000b0800720c */ /* 0x000fda0003f25270 */
[----:B0-----:R-:W-:Y:S05]  /*0c00*/  @P1 BRA `(.L_x_61) ;  /* 0xfffffffc00e81947 */ /* 0x001fea000383ffff */
.L_x_60:
[----:B------:R-:W-:Y:S05]  /*0c10*/  BSYNC.RECONVERGENT B1 ;  /* 0x0000000000017941 */ /* 0x000fea0003800200 */
.L_x_59:
[----:B------:R-:W-:Y:S05]  /*0c20*/  @!P2 BRA `(.L_x_58) ;  /* 0x00000000003ca947 */ /* 0x000fea0003800000 */
[----:B------:R-:W0:Y:S01]  /*0c30*/  S2R R8, SR_CgaCtaId ;  /* 0x0000000000087919 */ /* 0x000e220000008800 */
[----:B------:R-:W-:-:S04]  /*0c40*/  MOV R5, 0x400 ;  /* 0x0000040000057802 */ /* 0x000fc80000000f00 */
[----:B------:R-:W-:-:S04]  /*0c50*/  IADD3 R5, PT, PT, R5, 0x80, RZ ;  /* 0x0000008005057810 */ /* 0x000fc80007ffe0ff */
[----:B0-----:R-:W-:-:S07]  /*0c60*/  LEA R9, R8, R5, 0x18 ;  /* 0x0000000508097211 */ /* 0x001fce00078ec0ff */
.L_x_62:
[----:B-1----:R-:W-:Y:S02]  /*0c70*/  IMAD R16, R4, 0x4, R9 ;  /* 0x0000000404107824 */ /* 0x002fe400078e0209 */
[----:B------:R-:W-:-:S03]  /*0c80*/  IMAD R4, R13, 0x4, R4 ;  /* 0x000000040d047824 */ /* 0x000fc600078e0204 */
[----:B------:R-:W-:Y:S01]  /*0c90*/  LEA R8, R13, R16, 0x2 ;  /* 0x000000100d087211 */ /* 0x000fe200078e10ff */
[----:B------:R1:W-:Y:S01]  /*0ca0*/  STS [R16], RZ ;  /* 0x000000ff10007388 */ /* 0x0003e20000000800 */
[----:B------:R-:W-:-:S03]  /*0cb0*/  ISETP.GE.U32.AND P1, PT, R4, 0x80, PT ;  /* 0x000000800400780c */ /* 0x000fc60003f26070 */
[C---:B------:R-:W-:Y:S01]  /*0cc0*/  IMAD R10, R13.reuse, 0x4, R8 ;  /* 0x000000040d0a7824 */ /* 0x040fe200078e0208 */
[----:B------:R1:W-:Y:S04]  /*0cd0*/  STS [R8], RZ ;  /* 0x000000ff08007388 */ /* 0x0003e80000000800 */
[----:B------:R-:W-:Y:S01]  /*0ce0*/  LEA R5, R13, R10, 0x2 ;  /* 0x0000000a0d057211 */ /* 0x000fe200078e10ff */
[----:B------:R1:W-:Y:S04]  /*0cf0*/  STS [R10], RZ ;  /* 0x000000ff0a007388 */ /* 0x0003e80000000800 */
[----:B------:R1:W-:Y:S01]  /*0d00*/  STS [R5], RZ ;  /* 0x000000ff05007388 */ /* 0x0003e20000000800 */
[----:B------:R-:W-:Y:S05]  /*0d10*/  @!P1 BRA `(.L_x_62) ;  /* 0xfffffffc00d49947 */ /* 0x000fea000383ffff */
.L_x_58:
[----:B------:R-:W-:Y:S05]  /*0d20*/  BSYNC.RECONVERGENT B0 ;  /* 0x0000000000007941 */ /* 0x000fea0003800200 */
.L_x_57:
[----:B------:R-:W-:Y:S01]  /*0d30*/  BAR.SYNC.DEFER_BLOCKING 0x0 ;  /* 0x0000000000007b1d */ /* 0x000fe20000010000 */
[C---:B------:R-:W-:Y:S01]  /*0d40*/  ISETP.GE.U32.AND P1, PT, R14.reuse, 0x80, PT ;  /* 0x000000800e00780c */ /* 0x040fe20003f26070 */
[----:B--2---:R-:W-:Y:S01]  /*0d50*/  HFMA2 R17, -RZ, RZ, 0, 0 ;  /* 0x00000000ff117431 */ /* 0x004fe200000001ff */
[C---:B01----:R-:W-:Y:S01]  /*0d60*/  VIMNMX.U32 R5, PT, PT, R14.reuse, 0x80, !PT ;  /* 0x000000800e057848 */ /* 0x043fe20007fe0000 */
[----:B------:R-:W-:Y:S01]  /*0d70*/  IMAD.IADD R18, R14, 0x1, R13 ;  /* 0x000000010e127824 */ /* 0x000fe200078e020d */
[----:B------:R-:W-:-:S03]  /*0d80*/  SEL R15, RZ, 0x1, P1 ;  /* 0x00000001ff0f7807 */ /* 0x000fc60000800000 */
[----:B------:R-:W0:Y:S01]  /*0d90*/  S2UR UR5, SR_CgaCtaId ;  /* 0x00000000000579c3 */ /* 0x000e220000008800 */
[----:B------:R-:W-:Y:S01]  /*0da0*/  UMOV UR4, 0x400 ;  /* 0x0000040000047882 */ /* 0x000fe20000000000 */
[----:B------:R-:W-:Y:S01]  /*0db0*/  IADD3 R5, PT, PT, R5, -R14, -R15 ;  /* 0x8000000e05057210 */ /* 0x000fe20007ffe80f */
[----:B------:R-:W-:-:S04]  /*0dc0*/  UIADD3 UR4, UPT, UPT, UR4, 0x80, URZ ;  /* 0x0000008004047890 */ /* 0x000fc8000fffe0ff */
[----:B------:R-:W-:-:S05]  /*0dd0*/  IMAD.HI.U32 R6, R6, R5, RZ ;  /* 0x0000000506067227 */ /* 0x000fca00078e00ff */
[----:B------:R-:W-:-:S05]  /*0de0*/  IADD3 R4, PT, PT, -R6, RZ, RZ ;  /* 0x000000ff06047210 */ /* 0x000fca0007ffe1ff */
[----:B------:R-:W-:-:S05]  /*0df0*/  IMAD R4, R13, R4, R5 ;  /* 0x000000040d047224 */ /* 0x000fca00078e0205 */
[----:B------:R-:W-:Y:S01]  /*0e00*/  ISETP.GE.U32.AND P1, PT, R4, R13, PT ;  /* 0x0000000d0400720c */ /* 0x000fe20003f26070 */
[----:B0-----:R-:W-:-:S06]  /*0e10*/  ULEA UR4, UR5, UR4, 0x18 ;  /* 0x0000000405047291 */ /* 0x001fcc000f8ec0ff */
[----:B------:R-:W-:-:S05]  /*0e20*/  LEA R16, R12, UR4, 0x2 ;  /* 0x000000040c107c11 */ /* 0x000fca000f8e10ff */
[----:B------:R-:W-:Y:S01]  /*0e30*/  IMAD R20, R13, 0x4, R16 ;  /* 0x000000040d147824 */ /* 0x000fe200078e0210 */
[----:B------:R-:W-:Y:S01]  /*0e40*/  @P1 IADD3 R6, PT, PT, R6, 0x1, RZ ;  /* 0x0000000106061810 */ /* 0x000fe20007ffe0ff */
[----:B------:R-:W-:-:S05]  /*0e50*/  @P1 IMAD.IADD R4, R4, 0x1, -R13 ;  /* 0x0000000104041824 */ /* 0x000fca00078e0a0d */
[----:B------:R-:W-:-:S13]  /*0e60*/  ISETP.GE.U32.AND P2, PT, R4, R13, PT ;  /* 0x0000000d0400720c */ /* 0x000fda0003f46070 */
[----:B------:R-:W-:-:S05]  /*0e70*/  @P2 VIADD R6, R6, 0x1 ;  /* 0x0000000106062836 */ /* 0x000fca0000000000 */
[----:B------:R-:W-:-:S04]  /*0e80*/  SEL R6, R7, R6, !P0 ;  /* 0x0000000607067207 */ /* 0x000fc80004000000 */
[----:B------:R-:W-:-:S04]  /*0e90*/  IADD3 R15, PT, PT, R15, R6, RZ ;  /* 0x000000060f0f7210 */ /* 0x000fc80007ffe0ff */
[----:B------:R-:W-:-:S07]  /*0ea0*/  LOP3.LUT R21, R15, 0x3, RZ, 0xc0, !PT ;  /* 0x000000030f157812 */ /* 0x000fce00078ec0ff */
.L_x_68:
[----:B------:R-:W-:Y:S01]  /*0eb0*/  ISETP.GT.U32.AND P0, PT, R12, 0x7f, PT ;  /* 0x0000007f0c00780c */ /* 0x000fe20003f04070 */
[----:B------:R-:W-:-:S12]  /*0ec0*/  BSSY.RECONVERGENT B0, `(.L_x_63) ;  /* 0x0000056000007945 */ /* 0x000fd80003800200 */
[----:B0123--:R-:W-:Y:S05]  /*0ed0*/  @P0 BRA `(.L_x_64) ;  /* 0x0000000400500947 */ /* 0x00ffea0003800000 */
[----:B------:R-:W0:Y:S01]  /*0ee0*/  S2R R8, SR_CgaCtaId ;  /* 0x0000000000087919 */ /* 0x000e220000008800 */
[----:B------:R-:W-:Y:S01]  /*0ef0*/  MOV R9, 0x400 ;  /* 0x0000040000097802 */ /* 0x000fe20000000f00 */
[----:B------:R-:W-:Y:S01]  /*0f00*/  BSSY.RECONVERGENT B1, `(.L_x_65) ;  /* 0x0000025000017945 */ /* 0x000fe20003800200 */
[----:B------:R-:W-:Y:S01]  /*0f10*/  ISETP.NE.AND P0, PT, R21, 0x3, PT ;  /* 0x000000031500780c */ /* 0x000fe20003f05270 */
[----:B------:R-:W-:Y:S01]  /*0f20*/  IMAD.MOV.U32 R22, RZ, RZ, R12 ;  /* 0x000000ffff167224 */ /* 0x000fe200078e000c */
[----:B------:R-:W-:Y:S02]  /*0f30*/  ISETP.GE.U32.AND P1, PT, R15, 0x3, PT ;  /* 0x000000030f00780c */ /* 0x000fe40003f26070 */
[----:B0-----:R-:W-:-:S04]  /*0f40*/  LEA R4, R8, R9, 0x18 ;  /* 0x0000000908047211 */ /* 0x001fc800078ec0ff */
[----:B------:R-:W-:-:S06]  /*0f50*/  LEA R19, R17, R4, 0x2 ;  /* 0x0000000411137211 */ /* 0x000fcc00078e10ff */
[----:B------:R-:W0:Y:S01]  /*0f60*/  LDS R19, [R19] ;  /* 0x0000000013137984 */ /* 0x000e220000000800 */
[----:B------:R-:W-:Y:S05]  /*0f70*/  @!P0 BRA `(.L_x_66) ;  /* 0x0000000000748947 */ /* 0x000fea0003800000 */
[----:B------:R-:W1:Y:S01]  /*0f80*/  LDC.64 R4, c[0x0][0x3c0] ;  /* 0x0000f000ff047b82 */ /* 0x000e620000000a00 */
[----:B------:R-:W-:Y:S01]  /*0f90*/  LEA R23, R17, R12, 0x7 ;  /* 0x0000000c11177211 */ /* 0x000fe200078e38ff */
[----:B------:R-:W0:Y:S04]  /*0fa0*/  LDS R22, [R16] ;  /* 0x0000000010167984 */ /* 0x000e280000000800 */
[----:B-1----:R-:W-:-:S06]  /*0fb0*/  IMAD.WIDE.U32 R6, R23, 0x2, R4 ;  /* 0x0000000217067825 */ /* 0x002fcc00078e0004 */
[----:B------:R-:W2:Y:S01]  /*0fc0*/  LDG.E.U16 R6, desc[UR6][R6.64] ;  /* 0x0000000606067981 */ /* 0x000ea2000c1e1500 */
[----:B------:R-:W-:Y:S01]  /*0fd0*/  ISETP.NE.AND P0, PT, R21, RZ, PT ;  /* 0x000000ff1500720c */ /* 0x000fe20003f05270 */
[----:B--2---:R-:W-:-:S05]  /*0fe0*/  HADD2.F32 R10, -RZ, R6.H0_H0 ;  /* 0x20000006ff0a7230 */ /* 0x004fca0000004100 */
[----:B0-----:R-:W-:Y:S01]  /*0ff0*/  FFMA R11, R19, R10, R22 ;  /* 0x0000000a130b7223 */ /* 0x001fe20000000016 */
[----:B------:R-:W-:-:S04]  /*1000*/  IMAD.MOV.U32 R22, RZ, RZ, R14 ;  /* 0x000000ffff167224 */ /* 0x000fc800078e000e */
[----:B------:R1:W-:Y:S02]  /*1010*/  STS [R16], R11 ;  /* 0x0000000b10007388 */ /* 0x0003e40000000800 */
[----:B------:R-:W-:Y:S05]  /*1020*/  @!P0 BRA `(.L_x_66) ;  /* 0x0000000000488947 */ /* 0x000fea0003800000 */
[----:B-1----:R-:W-:Y:S01]  /*1030*/  IADD3 R11, PT, PT, R23, R13, RZ ;  /* 0x0000000d170b7210 */ /* 0x002fe20007ffe0ff */
[----:B------:R-:W0:Y:S04]  /*1040*/  LDS R22, [R20] ;  /* 0x0000000014167984 */ /* 0x000e280000000800 */
[----:B------:R-:W-:-:S06]  /*1050*/  IMAD.WIDE.U32 R6, R11, 0x2, R4 ;  /* 0x000000020b067825 */ /* 0x000fcc00078e0004 */
[----:B------:R-:W2:Y:S01]  /*1060*/  LDG.E.U16 R6, desc[UR6][R6.64] ;  /* 0x0000000606067981 */ /* 0x000ea2000c1e1500 */
[----:B------:R-:W-:-:S13]  /*1070*/  ISETP.NE.AND P0, PT, R21, 0x1, PT ;  /* 0x000000011500780c */ /* 0x000fda0003f05270 */
[----:B------:R-:W-:-:S04]  /*1080*/  @P0 IMAD.IADD R11, R11, 0x1, R13 ;  /* 0x000000010b0b0824 */ /* 0x000fc800078e020d */
[----:B------:R-:W-:-:S06]  /*1090*/  @P0 IMAD.WIDE.U32 R4, R11, 0x2, R4 ;  /* 0x000000020b040825 */ /* 0x000fcc00078e0004 */
[----:B------:R-:W3:Y:S01]  /*10a0*/  @P0 LDG.E.U16 R4, desc[UR6][R4.64] ;  /* 0x0000000604040981 */ /* 0x000ee2000c1e1500 */
[----:B--2---:R-:W-:-:S05]  /*10b0*/  HADD2.F32 R10, -RZ, R6.H0_H0 ;  /* 0x20000006ff0a7230 */ /* 0x004fca0000004100 */
[----:B0-----:R-:W-:Y:S01]  /*10c0*/  FFMA R11, R19, R10, R22 ;  /* 0x0000000a130b7223 */ /* 0x001fe20000000016 */
[----:B------:R-:W-:-:S04]  /*10d0*/  @P0 LEA R10, R13, R20, 0x2 ;  /* 0x000000140d0a0211 */ /* 0x000fc800078e10ff */
[----:B------:R-:W-:Y:S04]  /*10e0*/  STS [R20], R11 ;  /* 0x0000000b14007388 */ /* 0x000fe80000000800 */
[----:B------:R-:W0:Y:S01]  /*10f0*/  @P0 LDS R22, [R10] ;  /* 0x000000000a160984 */ /* 0x000e220000000800 */
[----:B---3--:R-:W-:-:S05]  /*1100*/  @P0 HADD2.F32 R6, -RZ, R4.H0_H0 ;  /* 0x20000004ff060230 */ /* 0x008fca0000004100 */
[----:B0-----:R-:W-:Y:S01]  /*1110*/  @P0 FFMA R7, R19, R6, R22 ;  /* 0x0000000613070223 */ /* 0x001fe20000000016 */
[----:B------:R-:W-:Y:S01]  /*1120*/  IMAD.MOV.U32 R22, RZ, RZ, R18 ;  /* 0x000000ffff167224 */ /* 0x000fe200078e0012 */
[----:B------:R-:W-:-:S03]  /*1130*/  @P0 IADD3 R22, PT, PT, R18, R13, RZ ;  /* 0x0000000d12160210 */ /* 0x000fc60007ffe0ff */
[----:B------:R2:W-:Y:S04]  /*1140*/  @P0 STS [R10], R7 ;  /* 0x000000070a000388 */ /* 0x0005e80000000800 */
.L_x_66:
[----:B------:R-:W-:Y:S05]  /*1150*/  BSYNC.RECONVERGENT B1 ;  /* 0x0000000000017941 */ /* 0x000fea0003800200 */
.L_x_65:
[----:B------:R-:W-:Y:S05]  /*1160*/  @!P1 BRA `(.L_x_64) ;  /* 0x0000000000ac9947 */ /* 0x000fea0003800000 */
[----:B------:R-:W2:Y:S01]  /*1170*/  LDC.64 R4, c[0x0][0x3c0] ;  /* 0x0000f000ff047b82 */ /* 0x000ea20000000a00 */
[----:B------:R-:W-:Y:S01]  /*1180*/  VIADD R9, R9, 0x80 ;  /* 0x0000008009097836 */ /* 0x000fe20000000000 */
[----:B------:R-:W-:-:S04]  /*1190*/  LEA R6, R17, R22, 0x7 ;  /* 0x0000001611067211 */ /* 0x000fc800078e38ff */
[----:B------:R-:W-:Y:S01]  /*11a0*/  LEA R9, R8, R9, 0x18 ;  /* 0x0000000908097211 */ /* 0x000fe200078ec0ff */
[----:B------:R-:W-:Y:S01]  /*11b0*/  IMAD.IADD R23, R6, 0x1, R13 ;  /* 0x0000000106177824 */ /* 0x000fe200078e020d */
[C---:B------:R-:W-:Y:S01]  /*11c0*/  LEA R24, R13.reuse, R6, 0x1 ;  /* 0x000000060d187211 */ /* 0x040fe200078e08ff */
[----:B------:R-:W-:Y:S02]  /*11d0*/  IMAD R25, R13, 0x3, R6 ;  /* 0x000000030d197824 */ /* 0x000fe400078e0206 */
[----:B------:R-:W-:Y:S02]  /*11e0*/  IMAD R26, R22, 0x4, R9 ;  /* 0x00000004161a7824 */ /* 0x000fe400078e0209 */
[----:B--2---:R-:W-:-:S07]  /*11f0*/  IMAD.WIDE.U32 R6, R6, 0x2, R4 ;  /* 0x0000000206067825 */ /* 0x004fce00078e0004 */
.L_x_67:
[----:B---3--:R-:W2:Y:S01]  /*1200*/  LDG.E.U16 R10, desc[UR6][R6.64] ;  /* 0x00000006060a7981 */ /* 0x008ea2000c1e1500 */
[----:B------:R-:W-:-:S03]  /*1210*/  IMAD.WIDE.U32 R8, R23, 0x2, R4 ;  /* 0x0000000217087825 */ /* 0x000fc600078e0004 */
[----:B------:R-:W0:Y:S04]  /*1220*/  LDS R28, [R26] ;  /* 0x000000001a1c7984 */ /* 0x000e280000000800 */
[----:B------:R-:W3:Y:S01]  /*1230*/  LDG.E.U16 R8, desc[UR6][R8.64] ;  /* 0x0000000608087981 */ /* 0x000ee2000c1e1500 */
[----:B------:R-:W-:Y:S01]  /*1240*/  LEA R27, R13, R26, 0x2 ;  /* 0x0000001a0d1b7211 */ /* 0x000fe200078e10ff */
[----:B--2---:R-:W-:-:S05]  /*1250*/  HADD2.F32 R10, -RZ, R10.H0_H0 ;  /* 0x2000000aff0a7230 */ /* 0x004fca0000004100 */
[----:B0-----:R-:W-:Y:S01]  /*1260*/  FFMA R29, R19, R10, R28 ;  /* 0x0000000a131d7223 */ /* 0x001fe2000000001c */
[----:B---3--:R-:W-:-:S04]  /*1270*/  HADD2.F32 R10, -RZ, R8.H0_H0 ;  /* 0x20000008ff0a7230 */ /* 0x008fc80000004100 */
[----:B------:R-:W-:Y:S04]  /*1280*/  STS [R26], R29 ;  /* 0x0000001d1a007388 */ /* 0x000fe80000000800 */
[----:B------:R-:W0:Y:S02]  /*1290*/  LDS R28, [R27] ;  /* 0x000000001b1c7984 */ /* 0x000e240000000800 */
[----:B0-----:R-:W-:Y:S01]  /*12a0*/  FFMA R29, R19, R10, R28 ;  /* 0x0000000a131d7223 */ /* 0x001fe2000000001c */
[----:B-1----:R-:W-:-:S06]  /*12b0*/  IMAD.WIDE.U32 R10, R24, 0x2, R4 ;  /* 0x00000002180a7825 */ /* 0x002fcc00078e0004 */
[----:B------:R-:W2:Y:S01]  /*12c0*/  LDG.E.U16 R10, desc[UR6][R10.64] ;  /* 0x000000060a0a7981 */ /* 0x000ea2000c1e1500 */
[----:B------:R-:W-:-:S03]  /*12d0*/  IMAD R28, R13, 0x8, R26 ;  /* 0x000000080d1c7824 */ /* 0x000fc600078e021a */
[----:B------:R-:W-:Y:S04]  /*12e0*/  STS [R27], R29 ;  /* 0x0000001d1b007388 */ /* 0x000fe80000000800 */
[----:B------:R-:W0:Y:S01]  /*12f0*/  LDS R9, [R28] ;  /* 0x000000001c097984 */ /* 0x000e220000000800 */
[----:B--2---:R-:W-:-:S05]  /*1300*/  HADD2.F32 R8, -RZ, R10.H0_H0 ;  /* 0x2000000aff087230 */ /* 0x004fca0000004100 */
[----:B0-----:R-:W-:Y:S01]  /*1310*/  FFMA R11, R19, R8, R9 ;  /* 0x00000008130b7223 */ /* 0x001fe20000000009 */
[----:B------:R-:W-:-:S06]  /*1320*/  IMAD.WIDE.U32 R8, R25, 0x2, R4 ;  /* 0x0000000219087825 */ /* 0x000fcc00078e0004 */
[----:B------:R0:W2:Y:S01]  /*1330*/  LDG.E.U16 R8, desc[UR6][R8.64] ;  /* 0x0000000608087981 */ /* 0x0000a2000c1e1500 */
[C---:B------:R-:W-:Y:S01]  /*1340*/  LEA R22, R13.reuse, R22, 0x2 ;  /* 0x000000160d167211 */ /* 0x040fe200078e10ff */
[C---:B------:R-:W-:Y:S01]  /*1350*/  IMAD R23, R13.reuse, 0x4, R23 ;  /* 0x000000040d177824 */ /* 0x040fe200078e0217 */
[C---:B------:R-:W-:Y:S01]  /*1360*/  LEA R24, R13.reuse, R24, 0x2 ;  /* 0x000000180d187211 */ /* 0x040fe200078e10ff */
[----:B------:R-:W-:Y:S01]  /*1370*/  STS [R28], R11 ;  /* 0x0000000b1c007388 */ /* 0x000fe20000000800 */
[----:B------:R-:W-:Y:S01]  /*1380*/  ISETP.GE.U32.AND P0, PT, R22, 0x80, PT ;  /* 0x000000801600780c */ /* 0x000fe20003f06070 */
[C---:B------:R-:W-:Y:S02]  /*1390*/  IMAD R25, R13.reuse, 0x4, R25 ;  /* 0x000000040d197824 */ /* 0x040fe400078e0219 */
[----:B------:R-:W-:-:S04]  /*13a0*/  IMAD.WIDE.U32 R6, R13, 0x8, R6 ;  /* 0x000000080d067825 */ /* 0x000fc800078e0006 */
[C---:B0-----:R-:W-:Y:S01]  /*13b0*/  IMAD R9, R13.reuse, 0xc, R26 ;  /* 0x0000000c0d097824 */ /* 0x041fe200078e021a */
[----:B------:R-:W-:-:S04]  /*13c0*/  LEA R26, R13, R26, 0x4 ;  /* 0x0000001a0d1a7211 */ /* 0x000fc800078e20ff */
[----:B------:R-:W0:Y:S01]  /*13d0*/  LDS R27, [R9] ;  /* 0x00000000091b7984 */ /* 0x000e220000000800 */
[----:B--2---:R-:W-:-:S05]  /*13e0*/  HADD2.F32 R10, -RZ, R8.H0_H0 ;  /* 0x20000008ff0a7230 */ /* 0x004fca0000004100 */
[----:B0-----:R-:W-:-:S05]  /*13f0*/  FFMA R10, R19, R10, R27 ;  /* 0x0000000a130a7223 */ /* 0x001fca000000001b */
[----:B------:R3:W-:Y:S01]  /*1400*/  STS [R9], R10 ;  /* 0x0000000a09007388 */ /* 0x0007e20000000800 */
[----:B------:R-:W-:Y:S05]  /*1410*/  @!P0 BRA `(.L_x_67) ;  /* 0xfffffffc00788947 */ /* 0x000fea000383ffff */
.L_x_64:
[----:B------:R-:W-:Y:S05]  /*1420*/  BSYNC.RECONVERGENT B0 ;  /* 0x0000000000007941 */ /* 0x000fea0003800200 */
.L_x_63:
[----:B------:R-:W-:-:S05]  /*1430*/  VIADD R17, R17, 0x1 ;  /* 0x0000000111117836 */ /* 0x000fca0000000000 */
[----:B------:R-:W-:-:S13]  /*1440*/  ISETP.NE.AND P0, PT, R17, 0xa, PT ;  /* 0x0000000a1100780c */ /* 0x000fda0003f05270 */
[----:B------:R-:W-:Y:S05]  /*1450*/  @P0 BRA `(.L_x_68) ;  /* 0xfffffff800940947 */ /* 0x000fea000383ffff */
[----:B------:R-:W-:Y:S01]  /*1460*/  BAR.SYNC.DEFER_BLOCKING 0x0 ;  /* 0x0000000000007b1d */ /* 0x000fe20000010000 */
[----:B------:R-:W-:-:S05]  /*1470*/  ISETP.GT.U32.AND P0, PT, R12, 0x7f, PT ;  /* 0x0000007f0c00780c */ /* 0x000fca0003f04070 */
[----:B------:R-:W-:Y:S08]  /*1480*/  BSSY.RECONVERGENT B0, `(.L_x_69) ;  /* 0x0000061000007945 */ /* 0x000ff00003800200 */
[----:B------:R-:W-:Y:S05]  /*1490*/  @P0 BRA `(.L_x_70) ;  /* 0x00000004007c0947 */ /* 0x000fea0003800000 */
[----:B------:R-:W-:Y:S01]  /*14a0*/  ISETP.NE.AND P0, PT, R21, 0x3, PT ;  /* 0x000000031500780c */ /* 0x000fe20003f05270 */
[----:B------:R-:W-:Y:S01]  /*14b0*/  BSSY.RECONVERGENT B1, `(.L_x_71) ;  /* 0x0000024000017945 */ /* 0x000fe20003800200 */
[----:B------:R-:W-:Y:S02]  /*14c0*/  ISETP.GE.U32.AND P1, PT, R15, 0x3, PT ;  /* 0x000000030f00780c */ /* 0x000fe40003f26070 */
[----:B------:R-:W-:-:S09]  /*14d0*/  MOV R6, R12 ;  /* 0x0000000c00067202 */ /* 0x000fd20000000f00 */
[----:B------:R-:W-:Y:S05]  /*14e0*/  @!P0 BRA `(.L_x_72) ;  /* 0x0000000000808947 */ /* 0x000fea0003800000 */
[----:B------:R-:W4:Y:S01]  /*14f0*/  S2UR UR5, SR_CgaCtaId ;  /* 0x00000000000579c3 */ /* 0x000f220000008800 */
[----:B------:R-:W3:Y:S01]  /*1500*/  LDCU.64 UR8, c[0x0][0x390] ;  /* 0x00007200ff0877ac */ /* 0x000ee20008000a00 */
[----:B------:R-:W-:Y:S01]  /*1510*/  IMAD.SHL.U32 R4, R0, 0x80, RZ ;  /* 0x0000008000047824 */ /* 0x000fe200078e00ff */
[----:B------:R-:W-:Y:S01]  /*1520*/  IADD3 R15, PT, PT, R15, 0x1, RZ ;  /* 0x000000010f0f7810 */ /* 0x000fe20007ffe0ff */
[----:B------:R-:W-:Y:S02]  /*1530*/  UMOV UR4, 0x400 ;  /* 0x0000040000047882 */ /* 0x000fe40000000000 */
[----:B------:R-:W-:Y:S01]  /*1540*/  IMAD.WIDE.U32 R4, R4, 0x2, RZ ;  /* 0x0000000204047825 */ /* 0x000fe200078e00ff */
[----:B------:R-:W-:Y:S01]  /*1550*/  UIADD3 UR4, UPT, UPT, UR4, 0x80, URZ ;  /* 0x0000008004047890 */ /* 0x000fe2000fffe0ff */
[----:B--2---:R-:W2:Y:S01]  /*1560*/  LDC.64 R6, c[0x0][0x3b8] ;  /* 0x0000ee00ff067b82 */ /* 0x004ea20000000a00 */
[----:B------:R-:W-:Y:S01]  /*1570*/  LOP3.LUT R15, R15, 0x3, RZ, 0xc0, !PT ;  /* 0x000000030f0f7812 */ /* 0x000fe200078ec0ff */
[----:B------:R-:W-:-:S03]  /*1580*/  IMAD.WIDE.U32 R4, R12, 0x2, R4 ;  /* 0x000000020c047825 */ /* 0x000fc600078e0004 */
[----:B---3--:R-:W-:-:S04]  /*1590*/  IADD3 R10, P0, PT, R4, UR8, RZ ;  /* 0x00000008040a7c10 */ /* 0x008fc8000ff1e0ff */
[----:B-1----:R-:W-:Y:S01]  /*15a0*/  IADD3.X R11, PT, PT, R5, UR9, RZ, P0, !PT ;  /* 0x00000009050b7c10 */ /* 0x002fe200087fe4ff */
[----:B----4-:R-:W-:-:S06]  /*15b0*/  ULEA UR4, UR5, UR4, 0x18 ;  /* 0x0000000405047291 */ /* 0x010fcc000f8ec0ff */
[C---:B------:R-:W-:Y:S01]  /*15c0*/  LEA R16, R12.reuse, UR4, 0x2 ;  /* 0x000000040c107c11 */ /* 0x040fe2000f8e10ff */
[----:B--2---:R-:W-:-:S04]  /*15d0*/  IMAD.WIDE.U32 R4, R12, 0x4, R6 ;  /* 0x000000040c047825 */ /* 0x004fc800078e0006 */
[----:B------:R-:W-:Y:S02]  /*15e0*/  IMAD R6, R15, R13, R12 ;  /* 0x0000000d0f067224 */ /* 0x000fe400078e020c */
[----:B------:R-:W-:-:S07]  /*15f0*/  IMAD.MOV R15, RZ, RZ, -R15 ;  /* 0x000000ffff0f7224 */ /* 0x000fce00078e0a0f */
.L_x_73:
[----:B------:R-:W-:Y:S01]  /*1600*/  MOV R8, R10 ;  /* 0x0000000a00087202 */ /* 0x000fe20000000f00 */
[----:B------:R-:W-:Y:S01]  /*1610*/  IMAD.MOV.U32 R9, RZ, RZ, R11 ;  /* 0x000000ffff097224 */ /* 0x000fe200078e000b */
[----:B------:R-:W1:Y:S04]  /*1620*/  LDS R10, [R16] ;  /* 0x00000000100a7984 */ /* 0x000e680000000800 */
[----:B------:R-:W2:Y:S01]  /*1630*/  LDG.E.U16 R7, desc[UR6][R8.64] ;  /* 0x0000000608077981 */ /* 0x000ea2000c1e1500 */
[----:B------:R-:W-:-:S04]  /*1640*/  IADD3 R15, PT, PT, R15, 0x1, RZ ;  /* 0x000000010f0f7810 */ /* 0x000fc80007ffe0ff */
[----:B------:R-:W-:Y:S01]  /*1650*/  ISETP.NE.AND P0, PT, R15, RZ, PT ;  /* 0x000000ff0f00720c */ /* 0x000fe20003f05270 */
[----:B--2---:R-:W-:-:S05]  /*1660*/  HADD2.F32 R7, -RZ, R7.H0_H0 ;  /* 0x20000007ff077230 */ /* 0x004fca0000004100 */
[----:B------:R-:W-:-:S05]  /*1670*/  FSET.BF.GT.AND R7, R7, RZ, PT ;  /* 0x000000ff0707720a */ /* 0x000fca0003804000 */
[----:B-1----:R-:W-:Y:S01]  /*1680*/  FMUL R7, R7, R10 ;  /* 0x0000000a07077220 */ /* 0x002fe20000400000 */
[----:B------:R-:W-:-:S04]  /*1690*/  IMAD.WIDE.U32 R10, R13, 0x2, R8 ;  /* 0x000000020d0a7825 */ /* 0x000fc800078e0008 */
[----:B------:R1:W-:Y:S04]  /*16a0*/  REDG.E.ADD.F32.FTZ.RN.STRONG.GPU desc[UR6][R4.64], R7 ;  /* 0x00000007040079a6 */ /* 0x0003e8000c12f306 */
[----:B------:R2:W-:Y:S01]  /*16b0*/  STS [R16], R7 ;  /* 0x0000000710007388 */ /* 0x0005e20000000800 */
[----:B-1----:R-:W-:-:S04]  /*16c0*/  IMAD.WIDE.U32 R4, R13, 0x4, R4 ;  /* 0x000000040d047825 */ /* 0x002fc800078e0004 */
[----:B--2---:R-:W-:Y:S01]  /*16d0*/  IMAD R16, R13, 0x4, R16 ;  /* 0x000000040d107824 */ /* 0x004fe200078e0210 */
[----:B------:R-:W-:Y:S06]  /*16e0*/  @P0 BRA `(.L_x_73) ;  /* 0xfffffffc00c40947 */ /* 0x000fec000383ffff */
.L_x_72:
[----:B------:R-:W-:Y:S05]  /*16f0*/  BSYNC.RECONVERGENT B1 ;  /* 0x0000000000017941 */ /* 0x000fea0003800200 */
.L_x_71:
[----:B------:R-:W-:Y:S05]  /*1700*/  @!P1 BRA `(.L_x_70) ;  /* 0x0000000000e09947 */ /* 0x000fea0003800000 */
[----:B------:R-:W4:Y:S01]  /*1710*/  S2UR UR5, SR_CgaCtaId ;  /* 0x00000000000579c3 */ /* 0x000f220000008800 */
[----:B------:R-:W-:Y:S01]  /*1720*/  UMOV UR4, 0x400 ;  /* 0x0000040000047882 */ /* 0x000fe20000000000 */
[C---:B--2---:R-:W-:Y:S01]  /*1730*/  LEA R7, R13.reuse, R6, 0x1 ;  /* 0x000000060d077211 */ /* 0x044fe200078e08ff */
[----:B------:R-:W-:Y:S01]  /*1740*/  UIADD3 UR4, UPT, UPT, UR4, 0x80, URZ ;  /* 0x0000008004047890 */ /* 0x000fe2000fffe0ff */
[----:B---3--:R-:W-:Y:S02]  /*1750*/  IMAD R9, R13, 0x3, R6 ;  /* 0x000000030d097824 */ /* 0x008fe400078e0206 */
[----:B-1----:R-:W-:Y:S02]  /*1760*/  IMAD.IADD R11, R6, 0x1, R13 ;  /* 0x00000001060b7824 */ /* 0x002fe400078e020d */
[----:B------:R-:W1:Y:S01]  /*1770*/  LDC.64 R4, c[0x0][0x3b8] ;  /* 0x0000ee00ff047b82 */ /* 0x000e620000000a00 */
[----:B----4-:R-:W-:-:S06]  /*1780*/  ULEA UR4, UR5, UR4, 0x18 ;  /* 0x0000000405047291 */ /* 0x010fcc000f8ec0ff */
[----:B------:R-:W-:-:S07]  /*1790*/  LEA R8, R6, UR4, 0x2 ;  /* 0x0000000406087c11 */ /* 0x000fce000f8e10ff */
.L_x_74:
[C---:B0---4-:R-:W-:Y:S01]  /*17a0*/  IMAD.WIDE.U32 R18, R6.reuse, 0x2, R2 ;  /* 0x0000000206127825 */ /* 0x051fe200078e0002 */
[----:B------:R-:W0:Y:S05]  /*17b0*/  LDS R15, [R8] ;  /* 0x00000000080f7984 */ /* 0x000e2a0000000800 */
[----:B------:R-:W2:Y:S01]  /*17c0*/  LDG.E.U16 R18, desc[UR6][R18.64] ;  /* 0x0000000612127981 */ /* 0x000ea2000c1e1500 */
[----:B-1----:R-:W-:-:S04]  /*17d0*/  IMAD.WIDE.U32 R16, R6, 0x4, R4 ;  /* 0x0000000406107825 */ /* 0x002fc800078e0004 */
[----:B------:R-:W-:Y:S01]  /*17e0*/  IMAD.WIDE.U32 R22, R11, 0x2, R2 ;  /* 0x000000020b167825 */ /* 0x000fe200078e0002 */
[----:B------:R-:W-:-:S03]  /*17f0*/  LEA R24, R13, R8, 0x2 ;  /* 0x000000080d187211 */ /* 0x000fc600078e10ff */
[----:B--2---:R-:W-:-:S05]  /*1800*/  HADD2.F32 R10, -RZ, R18.H0_H0 ;  /* 0x20000012ff0a7230 */ /* 0x004fca0000004100 */
[----:B------:R-:W-:-:S05]  /*1810*/  FSET.BF.GT.AND R10, R10, RZ, PT ;  /* 0x000000ff0a0a720a */ /* 0x000fca0003804000 */
[----:B0-----:R-:W-:-:S05]  /*1820*/  FMUL R15, R10, R15 ;  /* 0x0000000f0a0f7220 */ /* 0x001fca0000400000 */
[----:B------:R-:W-:Y:S04]  /*1830*/  REDG.E.ADD.F32.FTZ.RN.STRONG.GPU desc[UR6][R16.64], R15 ;  /* 0x0000000f100079a6 */ /* 0x000fe8000c12f306 */
[----:B------:R-:W2:Y:S01]  /*1840*/  LDG.E.U16 R22, desc[UR6][R22.64] ;  /* 0x0000000616167981 */ /* 0x000ea2000c1e1500 */
[----:B------:R-:W-:-:S03]  /*1850*/  IMAD.WIDE.U32 R18, R11, 0x4, R4 ;  /* 0x000000040b127825 */ /* 0x000fc600078e0004 */
[----:B------:R-:W-:Y:S04]  /*1860*/  STS [R8], R15 ;  /* 0x0000000f08007388 */ /* 0x000fe80000000800 */
[----:B------:R-:W0:Y:S01]  /*1870*/  LDS R21, [R24] ;  /* 0x0000000018157984 */ /* 0x000e220000000800 */
[----:B------:R-:W-:Y:S02]  /*1880*/  IMAD R26, R13, 0x8, R8 ;  /* 0x000000080d1a7824 */ /* 0x000fe400078e0208 */
[----:B--2---:R-:W-:-:S05]  /*1890*/  HADD2.F32 R10, -RZ, R22.H0_H0 ;  /* 0x20000016ff0a7230 */ /* 0x004fca0000004100 */
[----:B------:R-:W-:-:S05]  /*18a0*/  FSET.BF.GT.AND R10, R10, RZ, PT ;  /* 0x000000ff0a0a720a */ /* 0x000fca0003804000 */
[----:B0-----:R-:W-:Y:S01]  /*18b0*/  FMUL R25, R10, R21 ;  /* 0x000000150a197220 */ /* 0x001fe20000400000 */
[----:B------:R-:W-:-:S04]  /*18c0*/  IMAD.WIDE.U32 R20, R7, 0x2, R2 ;  /* 0x0000000207147825 */ /* 0x000fc800078e0002 */
[----:B------:R-:W-:Y:S04]  /*18d0*/  REDG.E.ADD.F32.FTZ.RN.STRONG.GPU desc[UR6][R18.64], R25 ;  /* 0x00000019120079a6 */ /* 0x000fe8000c12f306 */
[----:B------:R-:W2:Y:S01]  /*18e0*/  LDG.E.U16 R20, desc[UR6][R20.64] ;  /* 0x0000000614147981 */ /* 0x000ea2000c1e1500 */
[----:B------:R-:W-:-:S03]  /*18f0*/  IMAD.WIDE.U32 R16, R7, 0x4, R4 ;  /* 0x0000000407107825 */ /* 0x000fc600078e0004 */
[----:B------:R-:W-:Y:S01]  /*1900*/  STS [R24], R25 ;  /* 0x0000001918007388 */ /* 0x000fe20000000800 */
[----:B------:R-:W-:-:S03]  /*1910*/  IMAD.WIDE.U32 R22, R9, 0x2, R2 ;  /* 0x0000000209167825 */ /* 0x000fc600078e0002 */
[----:B------:R-:W0:Y:S01]  /*1920*/  LDS R15, [R26] ;  /* 0x000000001a0f7984 */ /* 0x000e220000000800 */
[----:B--2---:R-:W-:-:S05]  /*1930*/  HADD2.F32 R10, -RZ, R20.H0_H0 ;  /* 0x20000014ff0a7230 */ /* 0x004fca0000004100 */
[----:B------:R-:W-:-:S05]  /*1940*/  FSET.BF.GT.AND R10, R10, RZ, PT ;  /* 0x000000ff0a0a720a */ /* 0x000fca0003804000 */
[----:B0-----:R-:W-:-:S05]  /*1950*/  FMUL R15, R10, R15 ;  /* 0x0000000f0a0f7220 */ /* 0x001fca0000400000 */
[----:B------:R-:W-:Y:S04]  /*1960*/  REDG.E.ADD.F32.FTZ.RN.STRONG.GPU desc[UR6][R16.64], R15 ;  /* 0x0000000f100079a6 */ /* 0x000fe8000c12f306 */
[----:B------:R-:W2:Y:S01]  /*1970*/  LDG.E.U16 R22, desc[UR6][R22.64] ;  /* 0x0000000616167981 */ /* 0x000ea2000c1e1500 */
[C---:B------:R-:W-:Y:S01]  /*1980*/  IMAD R20, R13.reuse, 0xc, R8 ;  /* 0x0000000c0d147824 */ /* 0x040fe200078e0208 */
[----:B------:R-:W-:Y:S01]  /*1990*/  IADD3 R6, PT, PT, R13, R6, R13 ;  /* 0x000000060d067210 */ /* 0x000fe20007ffe00d */
[----:B------:R-:W-:Y:S01]  /*19a0*/  IMAD.WIDE.U32 R18, R9, 0x4, R4 ;  /* 0x0000000409127825 */ /* 0x000fe200078e0004 */
[----:B------:R-:W-:Y:S04]  /*19b0*/  STS [R26], R15 ;  /* 0x0000000f1a007388 */ /* 0x000fe80000000800 */
[----:B------:R-:W0:Y:S01]  /*19c0*/  LDS R21, [R20] ;  /* 0x0000000014157984 */ /* 0x000e220000000800 */
[----:B------:R-:W-:-:S04]  /*19d0*/  IADD3 R6, PT, PT, R13, R6, R13 ;  /* 0x000000060d067210 */ /* 0x000fc80007ffe00d */
[----:B------:R-:W-:Y:S01]  /*19e0*/  ISETP.GE.U32.AND P0, PT, R6, 0x80, PT ;  /* 0x000000800600780c */ /* 0x000fe20003f06070 */
[C---:B------:R-:W-:Y:S01]  /*19f0*/  IMAD R9, R13.reuse, 0x4, R9 ;  /* 0x000000040d097824 */ /* 0x040fe200078e0209 */
[C---:B------:R-:W-:Y:S01]  /*1a00*/  LEA R7, R13.reuse, R7, 0x2 ;  /* 0x000000070d077211 */ /* 0x040fe200078e10ff */
[C---:B------:R-:W-:Y:S01]  /*1a10*/  IMAD R8, R13.reuse, 0x10, R8 ;  /* 0x000000100d087824 */ /* 0x040fe200078e0208 */
[----:B------:R-:W-:Y:S01]  /*1a20*/  LEA R11, R13, R11, 0x2 ;  /* 0x0000000b0d0b7211 */ /* 0x000fe200078e10ff */
[----:B--2---:R-:W-:-:S05]  /*1a30*/  HADD2.F32 R10, -RZ, R22.H0_H0 ;  /* 0x20000016ff0a7230 */ /* 0x004fca0000004100 */
[----:B------:R-:W-:-:S05]  /*1a40*/  FSET.BF.GT.AND R10, R10, RZ, PT ;  /* 0x000000ff0a0a720a */ /* 0x000fca0003804000 */
[----:B0-----:R-:W-:-:S05]  /*1a50*/  FMUL R21, R10, R21 ;  /* 0x000000150a157220 */ /* 0x001fca0000400000 */
[----:B------:R4:W-:Y:S04]  /*1a60*/  STS [R20], R21 ;  /* 0x0000001514007388 */ /* 0x0009e80000000800 */
[----:B------:R4:W-:Y:S01]  /*1a70*/  REDG.E.ADD.F32.FTZ.RN.STRONG.GPU desc[UR6][R18.64], R21 ;  /* 0x00000015120079a6 */ /* 0x0009e2000c12f306 */
[----:B------:R-:W-:Y:S05]  /*1a80*/  @!P0 BRA `(.L_x_74) ;  /* 0xfffffffc00448947 */ /* 0x000fea000383ffff */
.L_x_70:
[----:B------:R-:W-:Y:S05]  /*1a90*/  BSYNC.RECONVERGENT B0 ;  /* 0x0000000000007941 */ /* 0x000fea0003800200 */
.L_x_69:
[----:B------:R-:W5:Y:S01]  /*1aa0*/  I2F.U32.RP R4, R13 ;  /* 0x0000000d00047306 */ /* 0x000f620000209000 */
[----:B------:R-:W-:Y:S01]  /*1ab0*/  IADD3 R14, PT, PT, -R14, 0x187ff, RZ ;  /* 0x000187ff0e0e7810 */ /* 0x000fe20007ffe1ff */
[----:B------:R-:W-:Y:S01]  /*1ac0*/  BAR.SYNC.DEFER_BLOCKING 0x0 ;  /* 0x0000000000007b1d */ /* 0x000fe20000010000 */
[----:B------:R-:W-:-:S05]  /*1ad0*/  ISETP.NE.U32.AND P2, PT, R13, RZ, PT ;  /* 0x000000ff0d00720c */ /* 0x000fca0003f45070 */
[----:B------:R-:W-:Y:S01]  /*1ae0*/  BSSY.RECONVERGENT B0, `(.L_x_75) ;  /* 0x000002c000007945 */ /* 0x000fe20003800200 */
[----:B-----5:R-:W5:Y:S02]  /*1af0*/  MUFU.RCP R4, R4 ;  /* 0x0000000400047308 */ /* 0x020f640000001000 */
[----:B-----5:R-:W-:-:S06]  /*1b00*/  IADD3 R5, PT, PT, R4, 0xffffffe, RZ ;  /* 0x0ffffffe04057810 */ /* 0x020fcc0007ffe0ff */
[----:B------:R-:W5:Y:S02]  /*1b10*/  F2I.FTZ.U32.TRUNC.NTZ R3, R5 ;  /* 0x0000000500037305 */ /* 0x000f64000021f000 */
[----:B-----5:R-:W-:-:S04]  /*1b20*/  IMAD.MOV R2, RZ, RZ, -R3 ;  /* 0x000000ffff027224 */ /* 0x020fc800078e0a03 */
[----:B--2---:R-:W-:Y:S02]  /*1b30*/  IMAD R7, R2, R13, RZ ;  /* 0x0000000d02077224 */ /* 0x004fe400078e02ff */
[----:B------:R-:W-:-:S05]  /*1b40*/  HFMA2 R2, -RZ, RZ, 0, 0 ;  /* 0x00000000ff027431 */ /* 0x000fca00000001ff */
[----:B------:R-:W-:-:S06]  /*1b50*/  IMAD.HI.U32 R7, R3, R7, R2 ;  /* 0x0000000703077227 */ /* 0x000fcc00078e0002 */
[----:B------:R-:W-:-:S04]  /*1b60*/  IMAD.HI.U32 R2, R7, R14, RZ ;  /* 0x0000000e07027227 */ /* 0x000fc800078e00ff */
[----:B------:R-:W-:-:S04]  /*1b70*/  IMAD.MOV R3, RZ, RZ, -R2 ;  /* 0x000000ffff037224 */ /* 0x000fc800078e0a02 */
[----:B------:R-:W-:-:S05]  /*1b80*/  IMAD R14, R13, R3, R14 ;  /* 0x000000030d0e7224 */ /* 0x000fca00078e020e */
[----:B------:R-:W-:-:S13]  /*1b90*/  ISETP.GE.U32.AND P0, PT, R14, R13, PT ;  /* 0x0000000d0e00720c */ /* 0x000fda0003f06070 */
[----:B------:R-:W-:Y:S01]  /*1ba0*/  @P0 IADD3 R14, PT, PT, R14, -R13, RZ ;  /* 0x8000000d0e0e0210 */ /* 0x000fe20007ffe0ff */
[----:B------:R-:W-:-:S03]  /*1bb0*/  @P0 VIADD R2, R2, 0x1 ;  /* 0x0000000102020836 */ /* 0x000fc60000000000 */
[----:B------:R-:W-:-:S13]  /*1bc0*/  ISETP.GE.U32.AND P1, PT, R14, R13, PT ;  /* 0x0000000d0e00720c */ /* 0x000fda0003f26070 */
[----:B------:R-:W-:Y:S02]  /*1bd0*/  @P1 IADD3 R2, PT, PT, R2, 0x1, RZ ;  /* 0x0000000102021810 */ /* 0x000fe40007ffe0ff */
[----:B------:R-:W-:-:S04]  /*1be0*/  @!P2 LOP3.LUT R2, RZ, R13, RZ, 0x33, !PT ;  /* 0x0000000dff02a212 */ /* 0x000fc800078e33ff */
[----:B------:R-:W-:-:S04]  /*1bf0*/  LOP3.LUT R17, R2, 0x3, RZ, 0xc0, !PT ;  /* 0x0000000302117812 */ /* 0x000fc800078ec0ff */
[----:B------:R-:W-:-:S13]  /*1c00*/  ISETP.NE.AND P0, PT, R17, 0x2, PT ;  /* 0x000000021100780c */ /* 0x000fda0003f05270 */
[----:B------:R-:W-:Y:S05]  /*1c10*/  @!P0 BRA `(.L_x_76) ;  /* 0x0000000000608947 */ /* 0x000fea0003800000 */
[----:B------:R-:W1:Y:S01]  /*1c20*/  S2R R7, SR_CgaCtaId ;  /* 0x0000000000077919 */ /* 0x000e620000008800 */
[----:B------:R-:W2:Y:S01]  /*1c30*/  LDC.64 R2, c[0x0][0x3b0] ;  /* 0x0000ec00ff027b82 */ /* 0x000ea20000000a00 */
[----:B------:R-:W-:Y:S02]  /*1c40*/  MOV R6, 0x400 ;  /* 0x0000040000067802 */ /* 0x000fe40000000f00 */
[----:B---3--:R-:W-:-:S03]  /*1c50*/  MOV R10, RZ ;  /* 0x000000ff000a7202 */ /* 0x008fc60000000f00 */
[----:B------:R-:W-:Y:S02]  /*1c60*/  VIADD R6, R6, 0x80 ;  /* 0x0000008006067836 */ /* 0x000fe40000000000 */
[----:B------:R-:W3:Y:S03]  /*1c70*/  LDC.64 R4, c[0x0][0x398] ;  /* 0x0000e600ff047b82 */ /* 0x000ee60000000a00 */
[----:B-1----:R-:W-:-:S07]  /*1c80*/  LEA R16, R7, R6, 0x18 ;  /* 0x0000000607107211 */ /* 0x002fce00078ec0ff */
.L_x_77:
[----:B------:R-:W-:-:S05]  /*1c90*/  IMAD.HI.U32 R6, R12, 0x5397829d, RZ ;  /* 0x5397829d0c067827 */ /* 0x000fca00078e00ff */
[----:B------:R-:W-:-:S05]  /*1ca0*/  SHF.R.U32.HI R7, RZ, 0x8, R6 ;  /* 0x00000008ff077819 */ /* 0x000fca0000011606 */
[----:B------:R-:W-:-:S04]  /*1cb0*/  IMAD R9, R7, -0x310, R12 ;  /* 0xfffffcf007097824 */ /* 0x000fc800078e020c */
[----:B------:R-:W-:-:S04]  /*1cc0*/  IMAD R9, R0, 0x310, R9 ;  /* 0x0000031000097824 */ /* 0x000fc800078e0209 */
[----:B---3--:R-:W-:-:S06]  /*1cd0*/  IMAD.WIDE.U32 R8, R9, 0x2, R4 ;  /* 0x0000000209087825 */ /* 0x008fcc00078e0004 */
[----:B------:R-:W3:Y:S01]  /*1ce0*/  LDG.E.U16 R8, desc[UR6][R8.64] ;  /* 0x0000000608087981 */ /* 0x000ee2000c1e1500 */
[----:B------:R-:W-:Y:S01]  /*1cf0*/  LEA R11, R7, R16, 0x2 ;  /* 0x00000010070b7211 */ /* 0x000fe200078e10ff */
[----:B------:R-:W-:Y:S02]  /*1d00*/  VIADD R10, R10, 0x1 ;  /* 0x000000010a0a7836 */ /* 0x000fe40000000000 */
[----:B--2---:R-:W-:-:S03]  /*1d10*/  IMAD.WIDE.U32 R6, R12, 0x4, R2 ;  /* 0x000000040c067825 */ /* 0x004fc600078e0002 */
[----:B------:R-:W1:Y:S01]  /*1d20*/  LDS R11, [R11] ;  /* 0x000000000b0b7984 */ /* 0x000e620000000800 */
[----:B------:R-:W-:Y:S01]  /*1d30*/  IADD3 R12, PT, PT, R13, R12, RZ ;  /* 0x0000000c0d0c7210 */ /* 0x000fe20007ffe0ff */
[----:B---3--:R-:W-:-:S05]  /*1d40*/  HADD2.F32 R14, -RZ, R8.H0_H0 ;  /* 0x20000008ff0e7230 */ /* 0x008fca0000004100 */
[----:B-1----:R-:W-:Y:S01]  /*1d50*/  FMUL R15, R11, R14 ;  /* 0x0000000e0b0f7220 */ /* 0x002fe20000400000 */
[----:B------:R-:W-:-:S04]  /*1d60*/  LOP3.LUT R14, R17, R10, RZ, 0x3c, !PT ;  /* 0x0000000a110e7212 */ /* 0x000fc800078e3cff */
[----:B------:R-:W-:Y:S01]  /*1d70*/  ISETP.NE.AND P0, PT, R14, 0x2, PT ;  /* 0x000000020e00780c */ /* 0x000fe20003f05270 */
[----:B------:R1:W-:-:S12]  /*1d80*/  REDG.E.ADD.F32.FTZ.RN.STRONG.GPU desc[UR6][R6.64], R15 ;  /* 0x0000000f060079a6 */ /* 0x0003d8000c12f306 */
[----:B-1----:R-:W-:Y:S05]  /*1d90*/  @P0 BRA `(.L_x_77) ;  /* 0xfffffffc00bc0947 */ /* 0x002fea000383ffff */
.L_x_76:
[----:B------:R-:W-:Y:S05]  /*1da0*/  BSYNC.RECONVERGENT B0 ;  /* 0x0000000000007941 */ /* 0x000fea0003800200 */
.L_x_75:
[----:B------:R-:W2:Y:S01]  /*1db0*/  S2UR UR5, SR_CgaCtaId ;  /* 0x00000000000579c3 */ /* 0x000ea20000008800 */
[----:B------:R-:W-:Y:S02]  /*1dc0*/  UMOV UR4, 0x400 ;  /* 0x0000040000047882 */ /* 0x000fe40000000000 */
[----:B------:R-:W-:-:S05]  /*1dd0*/  UIADD3 UR4, UPT, UPT, UR4, 0x80, URZ ;  /* 0x0000008004047890 */ /* 0x000fca000fffe0ff */
[----:B------:R-:W0:Y:S08]  /*1de0*/  LDC.64 R4, c[0x0][0x3b0] ;  /* 0x0000ec00ff047b82 */ /* 0x000e300000000a00 */
[----:B------:R-:W0:Y:S01]  /*1df0*/  LDC.64 R2, c[0x0][0x398] ;  /* 0x0000e600ff027b82 */ /* 0x000e220000000a00 */
[----:B--2---:R-:W-:-:S12]  /*1e00*/  ULEA UR4, UR5, UR4, 0x18 ;  /* 0x0000000405047291 */ /* 0x004fd8000f8ec0ff */
.L_x_78:
[----:B------:R-:W-:-:S05]  /*1e10*/  IMAD.HI.U32 R6, R12, 0x5397829d, RZ ;  /* 0x5397829d0c067827 */ /* 0x000fca00078e00ff */
[----:B---3--:R-:W-:-:S05]  /*1e20*/  SHF.R.U32.HI R9, RZ, 0x8, R6 ;  /* 0x00000008ff097819 */ /* 0x008fca0000011606 */
[----:B------:R-:W-:-:S04]  /*1e30*/  IMAD R7, R9, -0x310, R12 ;  /* 0xfffffcf009077824 */ /* 0x000fc800078e020c */
[----:B------:R-:W-:-:S04]  /*1e40*/  IMAD R7, R0, 0x310, R7 ;  /* 0x0000031000077824 */ /* 0x000fc800078e0207 */
[----:B0-----:R-:W-:-:S06]  /*1e50*/  IMAD.WIDE.U32 R6, R7, 0x2, R2 ;  /* 0x0000000207067825 */ /* 0x001fcc00078e0002 */
[----:B------:R-:W2:Y:S01]  /*1e60*/  LDG.E.U16 R6, desc[UR6][R6.64] ;  /* 0x0000000606067981 */ /* 0x000ea2000c1e1500 */
[----:B-1----:R-:W-:Y:S02]  /*1e70*/  LEA R16, R9, UR4, 0x2 ;  /* 0x0000000409107c11 */ /* 0x002fe4000f8e10ff */
[----:B------:R-:W-:-:S03]  /*1e80*/  IADD3 R23, PT, PT, R13, R12, RZ ;  /* 0x0000000c0d177210 */ /* 0x000fc60007ffe0ff */
[----:B------:R-:W0:Y:S02]  /*1e90*/  LDS R8, [R16] ;  /* 0x0000000010087984 */ /* 0x000e240000000800 */
[----:B------:R-:W-:-:S05]  /*1ea0*/  IMAD.HI.U32 R9, R23, 0x5397829d, RZ ;  /* 0x5397829d17097827 */ /* 0x000fca00078e00ff */
[----:B------:R-:W-:-:S05]  /*1eb0*/  SHF.R.U32.HI R14, RZ, 0x8, R9 ;  /* 0x00000008ff0e7819 */ /* 0x000fca0000011609 */
[----:B------:R-:W-:-:S04]  /*1ec0*/  IMAD R11, R14, -0x310, R23 ;  /* 0xfffffcf00e0b7824 */ /* 0x000fc800078e0217 */
[----:B------:R-:W-:Y:S02]  /*1ed0*/  IMAD R17, R0, 0x310, R11 ;  /* 0x0000031000117824 */ /* 0x000fe400078e020b */
[----:B------:R-:W-:Y:S01]  /*1ee0*/  IMAD.WIDE.U32 R10, R12, 0x4, R4 ;  /* 0x000000040c0a7825 */ /* 0x000fe200078e0004 */
[----:B------:R-:W-:-:S06]  /*1ef0*/  LEA R14, R14, UR4, 0x2 ;  /* 0x000000040e0e7c11 */ /* 0x000fcc000f8e10ff */
[----:B------:R-:W1:Y:S01]  /*1f00*/  LDS R14, [R14] ;  /* 0x000000000e0e7984 */ /* 0x000e620000000800 */
[----:B--2---:R-:W-:-:S05]  /*1f10*/  HADD2.F32 R9, -RZ, R6.H0_H0 ;  /* 0x20000006ff097230 */ /* 0x004fca0000004100 */
[----:B0-----:R-:W-:Y:S01]  /*1f20*/  FMUL R15, R8, R9 ;  /* 0x00000009080f7220 */ /* 0x001fe20000400000 */
[----:B------:R-:W-:-:S04]  /*1f30*/  IMAD.WIDE.U32 R8, R17, 0x2, R2 ;  /* 0x0000000211087825 */ /* 0x000fc800078e0002 */
[----:B------:R0:W-:Y:S04]  /*1f40*/  REDG.E.ADD.F32.FTZ.RN.STRONG.GPU desc[UR6][R10.64], R15 ;  /* 0x0000000f0a0079a6 */ /* 0x0001e8000c12f306 */
[----:B------:R-:W2:Y:S01]  /*1f50*/  LDG.E.U16 R8, desc[UR6][R8.64] ;  /* 0x0000000608087981 */ /* 0x000ea2000c1e1500 */
[----:B------:R-:W-:-:S04]  /*1f60*/  IMAD.IADD R12, R23, 0x1, R13 ;  /* 0x00000001170c7824 */ /* 0x000fc800078e020d */
[----:B------:R-:W-:-:S05]  /*1f70*/  IMAD.HI.U32 R6, R12, 0x5397829d, RZ ;  /* 0x5397829d0c067827 */ /* 0x000fca00078e00ff */
[----:B----4-:R-:W-:-:S05]  /*1f80*/  SHF.R.U32.HI R19, RZ, 0x8, R6 ;  /* 0x00000008ff137819 */ /* 0x010fca0000011606 */
[----:B------:R-:W-:-:S04]  /*1f90*/  IMAD R7, R19, -0x310, R12 ;  /* 0xfffffcf013077824 */ /* 0x000fc800078e020c */
[----:B------:R-:W-:Y:S02]  /*1fa0*/  IMAD R21, R0, 0x310, R7 ;  /* 0x0000031000157824 */ /* 0x000fe400078e0207 */
[----:B------:R-:W-:-:S04]  /*1fb0*/  IMAD.WIDE.U32 R6, R23, 0x4, R4 ;  /* 0x0000000417067825 */ /* 0x000fc800078e0004 */
[----:B0-----:R-:W-:Y:S01]  /*1fc0*/  IMAD.WIDE.U32 R10, R21, 0x2, R2 ;  /* 0x00000002150a7825 */ /* 0x001fe200078e0002 */
[----:B------:R-:W-:-:S06]  /*1fd0*/  LEA R19, R19, UR4, 0x2 ;  /* 0x0000000413137c11 */ /* 0x000fcc000f8e10ff */
[----:B------:R-:W0:Y:S01]  /*1fe0*/  LDS R19, [R19] ;  /* 0x0000000013137984 */ /* 0x000e220000000800 */
[----:B--2---:R-:W-:-:S05]  /*1ff0*/  HADD2.F32 R17, -RZ, R8.H0_H0 ;  /* 0x20000008ff117230 */ /* 0x004fca0000004100 */
[----:B-1----:R-:W-:-:S05]  /*2000*/  FMUL R17, R14, R17 ;  /* 0x000000110e117220 */ /* 0x002fca0000400000 */
[----:B------:R1:W-:Y:S04]  /*2010*/  REDG.E.ADD.F32.FTZ.RN.STRONG.GPU desc[UR6][R6.64], R17 ;  /* 0x00000011060079a6 */ /* 0x0003e8000c12f306 */
[----:B------:R-:W2:Y:S01]  /*2020*/  LDG.E.U16 R10, desc[UR6][R10.64] ;  /* 0x000000060a0a7981 */ /* 0x000ea2000c1e1500 */
[----:B------:R-:W-:-:S05]  /*2030*/  IADD3 R16, PT, PT, R12, R13, RZ ;  /* 0x0000000d0c107210 */ /* 0x000fca0007ffe0ff */
[----:B------:R-:W-:-:S05]  /*2040*/  IMAD.HI.U32 R8, R16, 0x5397829d, RZ ;  /* 0x5397829d10087827 */ /* 0x000fca00078e00ff */
[----:B------:R-:W-:-:S05]  /*2050*/  SHF.R.U32.HI R21, RZ, 0x8, R8 ;  /* 0x00000008ff157819 */ /* 0x000fca0000011608 */
[----:B------:R-:W-:-:S04]  /*2060*/  IMAD R9, R21, -0x310, R16 ;  /* 0xfffffcf015097824 */ /* 0x000fc800078e0210 */
[----:B------:R-:W-:Y:S02]  /*2070*/  IMAD R23, R0, 0x310, R9 ;  /* 0x0000031000177824 */ /* 0x000fe400078e0209 */
[----:B------:R-:W-:Y:S01]  /*2080*/  IMAD.WIDE.U32 R8, R12, 0x4, R4 ;  /* 0x000000040c087825 */ /* 0x000fe200078e0004 */
[----:B------:R-:W-:-:S06]  /*2090*/  LEA R21, R21, UR4, 0x2 ;  /* 0x0000000415157c11 */ /* 0x000fcc000f8e10ff */
[----:B------:R-:W3:Y:S01]  /*20a0*/  LDS R21, [R21] ;  /* 0x0000000015157984 */ /* 0x000ee20000000800 */
[----:B--2---:R-:W-:Y:S02]  /*20b0*/  HADD2.F32 R14, -RZ, R10.H0_H0 ;  /* 0x2000000aff0e7230 */ /* 0x004fe40000004100 */
[----:B------:R-:W-:-:S04]  /*20c0*/  IMAD.WIDE.U32 R10, R23, 0x2, R2 ;  /* 0x00000002170a7825 */ /* 0x000fc800078e0002 */
[----:B0-----:R-:W-:-:S05]  /*20d0*/  FMUL R15, R19, R14 ;  /* 0x0000000e130f7220 */ /* 0x001fca0000400000 */
[----:B------:R2:W-:Y:S04]  /*20e0*/  REDG.E.ADD.F32.FTZ.RN.STRONG.GPU desc[UR6][R8.64], R15 ;  /* 0x0000000f080079a6 */ /* 0x0005e8000c12f306 */
[----:B------:R-:W4:Y:S01]  /*20f0*/  LDG.E.U16 R10, desc[UR6][R10.64] ;  /* 0x000000060a0a7981 */ /* 0x000f22000c1e1500 */
[----:B-1----:R-:W-:-:S04]  /*2100*/  IMAD.WIDE.U32 R6, R16, 0x4, R4 ;  /* 0x0000000410067825 */ /* 0x002fc800078e0004 */
[----:B----4-:R-:W-:-:S05]  /*2110*/  HADD2.F32 R12, -RZ, R10.H0_H0 ;  /* 0x2000000aff0c7230 */ /* 0x010fca0000004100 */
[----:B---3--:R-:W-:Y:S01]  /*2120*/  FMUL R17, R21, R12 ;  /* 0x0000000c15117220 */ /* 0x008fe20000400000 */
[----:B------:R-:W-:-:S04]  /*2130*/  IADD3 R12, PT, PT, R16, R13, RZ ;  /* 0x0000000d100c7210 */ /* 0x000fc80007ffe0ff */
[----:B------:R-:W-:Y:S01]  /*2140*/  ISETP.GE.U32.AND P0, PT, R12, 0x18800, PT ;  /* 0x000188000c00780c */ /* 0x000fe20003f06070 */
[----:B------:R2:W-:-:S12]  /*2150*/  REDG.E.ADD.F32.FTZ.RN.STRONG.GPU desc[UR6][R6.64], R17 ;  /* 0x00000011060079a6 */ /* 0x0005d8000c12f306 */
[----:B--2---:R-:W-:Y:S05]  /*2160*/  @!P0 BRA `(.L_x_78) ;  /* 0xfffffffc00288947 */ /* 0x004fea000383ffff */
[----:B------:R-:W-:Y:S05]  /*2170*/  EXIT ;  /* 0x000000000000794d */ /* 0x000fea0003800000 */
.L_x_79:
        /* <DEDUP_REMOVED lines=16> */
.L_x_116:


//--------------------- .text._Z40calculateBatchLossAccuracyMixedPrecisionP6__halfS0_PfPii --------------------------
	.section	.text._Z40calculateBatchLossAccuracyMixedPrecisionP6__halfS0_PfPii,"ax",@progbits
	.align	128
        .global         _Z40calculateBatchLossAccuracyMixedPrecisionP6__halfS0_PfPii
        .type           _Z40calculateBatchLossAccuracyMixedPrecisionP6__halfS0_PfPii,@function
        .size           _Z40calculateBatchLossAccuracyMixedPrecisionP6__halfS0_PfPii,(.L_x_117 - _Z40calculateBatchLossAccuracyMixedPrecisionP6__halfS0_PfPii)
        .other          _Z40calculateBatchLossAccuracyMixedPrecisionP6__halfS0_PfPii,@"STO_CUDA_ENTRY STV_DEFAULT"
_Z40calculateBatchLossAccuracyMixedPrecisionP6__halfS0_PfPii:
.text._Z40calculateBatchLossAccuracyMixedPrecisionP6__halfS0_PfPii:
[----:B------:R-:W-:Y:S01]  /*0000*/  LDC R1, c[0x0][0x37c] ;  /* 0x0000df00ff017b82 */ /* 0x000fe20000000800 */
[----:B------:R-:W0:Y:S07]  /*0010*/  S2R R3, SR_TID.X ;  /* 0x0000000000037919 */ /* 0x000e2e0000002100 */
[----:B------:R-:W1:Y:S01]  /*0020*/  S2UR UR6, SR_CgaCtaId ;  /* 0x00000000000679c3 */ /* 0x000e620000008800 */
[----:B------:R-:W-:Y:S01]  /*0030*/  UMOV UR4, 0x400 ;  /* 0x0000040000047882 */ /* 0x000fe20000000000 */
[----:B------:R-:W2:Y:S01]  /*0040*/  LDCU UR8, c[0x0][0x3a0] ;  /* 0x00007400ff0877ac */ /* 0x000ea20008000800 */
[----:B------:R-:W2:Y:S01]  /*0050*/  S2R R11, SR_CTAID.X ;  /* 0x00000000000b7919 */ /* 0x000ea20000002500 */
[----:B------:R-:W-:Y:S01]  /*0060*/  BSSY.RECONVERGENT B0, `(.L_x_80) ;  /* 0x0000197000007945 */ /* 0x000fe20003800200 */
[----:B------:R-:W-:-:S02]  /*0070*/  UIADD3 UR5, UPT, UPT, UR4, 0x400, URZ ;  /* 0x0000040004057890 */ /* 0x000fc4000fffe0ff */
[----:B-1----:R-:W-:Y:S02]  /*0080*/  ULEA UR4, UR6, UR4, 0x18 ;  /* 0x0000000406047291 */ /* 0x002fe4000f8ec0ff */
[----:B------:R-:W-:Y:S01]  /*0090*/  ULEA UR5, UR6, UR5, 0x18 ;  /* 0x0000000506057291 */ /* 0x000fe2000f8ec0ff */
[----:B------:R-:W1:Y:S03]  /*00a0*/  LDCU.64 UR6, c[0x0][0x358] ;  /* 0x00006b00ff0677ac */ /* 0x000e660008000a00 */
[C---:B0-----:R-:W-:Y:S02]  /*00b0*/  LEA R0, R3.reuse, UR4, 0x2 ;  /* 0x0000000403007c11 */ /* 0x041fe4000f8e10ff */
[----:B------:R-:W-:Y:S02]  /*00c0*/  LEA R2, R3, UR5, 0x2 ;  /* 0x0000000503027c11 */ /* 0x000fe4000f8e10ff */
[----:B--2---:R-:W-:Y:S01]  /*00d0*/  ISETP.GE.AND P0, PT, R11, UR8, PT ;  /* 0x000000080b007c0c */ /* 0x004fe2000bf06270 */
[----:B------:R0:W-:Y:S03]  /*00e0*/  STS [R0], RZ ;  /* 0x000000ff00007388 */ /* 0x0001e60000000800 */
[----:B------:R-:W-:Y:S01]  /*00f0*/  ISETP.NE.OR P0, PT, R3, RZ, P0 ;  /* 0x000000ff0300720c */ /* 0x000fe20000705670 */
[----:B------:R0:W-:-:S12]  /*0100*/  STS [R2], RZ ;  /* 0x000000ff02007388 */ /* 0x0001d80000000800 */
[----:B01----:R-:W-:Y:S05]  /*0110*/  @P0 BRA `(.L_x_81) ;  /* 0x00000018002c0947 */ /* 0x003fea0003800000 */
[----:B------:R-:W0:Y:S01]  /*0120*/  LDC.64 R16, c[0x0][0x380] ;  /* 0x0000e000ff107b82 */ /* 0x000e220000000a00 */
[----:B------:R-:W-:-:S07]  /*0130*/  IMAD R11, R11, 0xa, RZ ;  /* 0x0000000a0b0b7824 */ /* 0x000fce00078e02ff */
[----:B------:R-:W1:Y:S01]  /*0140*/  LDC.64 R14, c[0x0][0x388] ;  /* 0x0000e200ff0e7b82 */ /* 0x000e620000000a00 */
[----:B0-----:R-:W-:-:S05]  /*0150*/  IMAD.WIDE.U32 R16, R11, 0x2, R16 ;  /* 0x000000020b107825 */ /* 0x001fca00078e0010 */
[----:B------:R-:W2:Y:S04]  /*0160*/  LDG.E.U16 R3, desc[UR6][R16.64+0x2] ;  /* 0x0000020610037981 */ /* 0x000ea8000c1e1500 */
[----:B------:R-:W3:Y:S04]  /*0170*/  LDG.E.U16 R4, desc[UR6][R16.64] ;  /* 0x0000000610047981 */ /* 0x000ee8000c1e1500 */
[----:B------:R-:W4:Y:S01]  /*0180*/  LDG.E.U16 R5, desc[UR6][R16.64+0x4] ;  /* 0x0000040610057981 */ /* 0x000f22000c1e1500 */
[----:B-1----:R-:W-:-:S03]  /*0190*/  IMAD.WIDE.U32 R14, R11, 0x2, R14 ;  /* 0x000000020b0e7825 */ /* 0x002fc600078e000e */
[----:B------:R-:W5:Y:S04]  /*01a0*/  LDG.E.U16 R10, desc[UR6][R16.64+0x6] ;  /* 0x00000606100a7981 */ /* 0x000f68000c1e1500 */
[----:B------:R-:W5:Y:S04]  /*01b0*/  LDG.E.U16 R25, desc[UR6][R14.64+0x2] ;  /* 0x000002060e197981 */ /* 0x000f68000c1e1500 */
[----:B------:R-:W5:Y:S04]  /*01c0*/  LDG.E.U16 R28, desc[UR6][R14.64] ;  /* 0x000000060e1c7981 */ /* 0x000f68000c1e1500 */
[----:B------:R-:W5:Y:S04]  /*01d0*/  LDG.E.U16 R24, desc[UR6][R14.64+0x4] ;  /* 0x000004060e187981 */ /* 0x000f68000c1e1500 */
[----:B------:R-:W5:Y:S04]  /*01e0*/  LDG.E.U16 R23, desc[UR6][R14.64+0x6] ;  /* 0x000006060e177981 */ /* 0x000f68000c1e1500 */
[----:B------:R-:W5:Y:S04]  /*01f0*/  LDG.E.U16 R22, desc[UR6][R14.64+0x8] ;  /* 0x000008060e167981 */ /* 0x000f68000c1e1500 */
[----:B------:R-:W5:Y:S01]  /*0200*/  LDG.E.U16 R26, desc[UR6][R14.64+0xc] ;  /* 0x00000c060e1a7981 */ /* 0x000f62000c1e1500 */
[----:B--2---:R-:W-:-:S02]  /*0210*/  HADD2.F32 R3, -RZ, R3.H0_H0 ;  /* 0x20000003ff037230 */ /* 0x004fc40000004100 */
[----:B---3--:R-:W-:-:S05]  /*0220*/  HADD2.F32 R4, -RZ, R4.H0_H0 ;  /* 0x20000004ff047230 */ /* 0x008fca0000004100 */
[----:B------:R-:W-:-:S04]  /*0230*/  FSETP.GT.AND P0, PT, R3, R4, PT ;  /* 0x000000040300720b */ /* 0x000fc80003f04000 */
[----:B------:R-:W-:-:S05]  /*0240*/  SEL R9, RZ, 0x1, !P0 ;  /* 0x00000001ff097807 */ /* 0x000fca0004000000 */
[----:B------:R-:W-:-:S06]  /*0250*/  IMAD.WIDE.U32 R6, R9, 0x2, R16 ;  /* 0x0000000209067825 */ /* 0x000fcc00078e0010 */
[----:B------:R-:W2:Y:S01]  /*0260*/  LDG.E.U16 R6, desc[UR6][R6.64] ;  /* 0x0000000606067981 */ /* 0x000ea2000c1e1500 */
[----:B----4-:R-:W-:Y:S02]  /*0270*/  HADD2.F32 R5, -RZ, R5.H0_H0 ;  /* 0x20000005ff057230 */ /* 0x010fe40000004100 */
[----:B--2---:R-:W-:-:S05]  /*0280*/  HADD2.F32 R8, -RZ, R6.H0_H0 ;  /* 0x20000006ff087230 */ /* 0x004fca0000004100 */
[----:B------:R-:W-:-:S04]  /*0290*/  FSETP.GT.AND P0, PT, R5, R8, PT ;  /* 0x000000080500720b */ /* 0x000fc80003f04000 */
[----:B------:R-:W-:-:S05]  /*02a0*/  SEL R13, R9, 0x2, !P0 ;  /* 0x00000002090d7807 */ /* 0x000fca0004000000 */
[----:B------:R-:W-:-:S06]  /*02b0*/  IMAD.WIDE.U32 R8, R13, 0x2, R16 ;  /* 0x000000020d087825 */ /* 0x000fcc00078e0010 */
[----:B------:R-:W2:Y:S01]  /*02c0*/  LDG.E.U16 R8, desc[UR6][R8.64] ;  /* 0x0000000608087981 */ /* 0x000ea2000c1e1500 */
[----:B-----5:R-:W-:Y:S02]  /*02d0*/  HADD2.F32 R6, -RZ, R10.H0_H0 ;  /* 0x2000000aff067230 */ /* 0x020fe40000004100 */
[----:B------:R-:W-:Y:S02]  /*02e0*/  HADD2.F32 R25, -RZ, R25.H0_H0 ;  /* 0x20000019ff197230 */ /* 0x000fe40000004100 */
[----:B------:R-:W-:Y:S02]  /*02f0*/  HADD2.F32 R28, -RZ, R28.H0_H0 ;  /* 0x2000001cff1c7230 */ /* 0x000fe40000004100 */
[----:B--2---:R-:W-:-:S05]  /*0300*/  HADD2.F32 R7, -RZ, R8.H0_H0 ;  /* 0x20000008ff077230 */ /* 0x004fca0000004100 */
[----:B------:R-:W-:Y:S02]  /*0310*/  FSETP.GT.AND P0, PT, R6, R7, PT ;  /* 0x000000070600720b */ /* 0x000fe40003f04000 */
[----:B------:R-:W2:Y:S02]  /*0320*/  LDG.E.U16 R7, desc[UR6][R16.64+0x8] ;  /* 0x0000080610077981 */ /* 0x000ea4000c1e1500 */
[----:B------:R-:W-:Y:S02]  /*0330*/  SEL R13, R13, 0x3, !P0 ;  /* 0x000000030d0d7807 */ /* 0x000fe40004000000 */
[----:B------:R-:W-:-:S03]  /*0340*/  FSETP.GT.AND P0, PT, R25, R28, PT ;  /* 0x0000001c1900720b */ /* 0x000fc60003f04000 */
[----:B------:R-:W-:Y:S01]  /*0350*/  IMAD.WIDE.U32 R10, R13, 0x2, R16 ;  /* 0x000000020d0a7825 */ /* 0x000fe200078e0010 */
[----:B------:R-:W-:-:S05]  /*0360*/  SEL R21, RZ, 0x1, !P0 ;  /* 0x00000001ff157807 */ /* 0x000fca0004000000 */
[----:B------:R-:W3:Y:S01]  /*0370*/  LDG.E.U16 R10, desc[UR6][R10.64] ;  /* 0x000000060a0a7981 */ /* 0x000ee2000c1e1500 */
[----:B------:R-:W-:-:S06]  /*0380*/  IMAD.WIDE.U32 R8, R21, 0x2, R14 ;  /* 0x0000000215087825 */ /* 0x000fcc00078e000e */
[----:B------:R-:W4:Y:S01]  /*0390*/  LDG.E.U16 R8, desc[UR6][R8.64] ;  /* 0x0000000608087981 */ /* 0x000f22000c1e1500 */
[----:B------:R-:W-:Y:S02]  /*03a0*/  HADD2.F32 R24, -RZ, R24.H0_H0 ;  /* 0x20000018ff187230 */ /* 0x000fe40000004100 */
[----:B--2---:R-:W-:Y:S02]  /*03b0*/  HADD2.F32 R7, -RZ, R7.H0_H0 ;  /* 0x20000007ff077230 */ /* 0x004fe40000004100 */
[----:B---3--:R-:W-:-:S05]  /*03c0*/  HADD2.F32 R12, -RZ, R10.H0_H0 ;  /* 0x2000000aff0c7230 */ /* 0x008fca0000004100 */
[----:B------:R-:W-:Y:S01]  /*03d0*/  FSETP.GT.AND P0, PT, R7, R12, PT ;  /* 0x0000000c0700720b */ /* 0x000fe20003f04000 */
[----:B----4-:R-:W-:Y:S01]  /*03e0*/  HADD2.F32 R19, -RZ, R8.H0_H0 ;  /* 0x20000008ff137230 */ /* 0x010fe20000004100 */
[----:B------:R-:W2:Y:S02]  /*03f0*/  LDG.E.U16 R12, desc[UR6][R16.64+0xa] ;  /* 0x00000a06100c7981 */ /* 0x000ea4000c1e1500 */
[----:B------:R-:W-:Y:S02]  /*0400*/  SEL R13, R13, 0x4, !P0 ;  /* 0x000000040d0d7807 */ /* 0x000fe40004000000 */
[----:B------:R-:W-:-:S03]  /*0410*/  FSETP.GT.AND P0, PT, R24, R19, PT ;  /* 0x000000131800720b */ /* 0x000fc60003f04000 */
[----:B------:R-:W-:Y:S01]  /*0420*/  IMAD.WIDE.U32 R10, R13, 0x2, R16 ;  /* 0x000000020d0a7825 */ /* 0x000fe200078e0010 */
[----:B------:R-:W-:-:S05]  /*0430*/  SEL R21, R21, 0x2, !P0 ;  /* 0x0000000215157807 */ /* 0x000fca0004000000 */
        /* <DEDUP_REMOVED lines=16> */
[----:B------:R-:W-:-:S03]  /*0540*/  HADD2.F32 R22, -RZ, R22.H0_H0 ;  /* 0x20000016ff167230 */ /* 0x000fc60000004100 */
[----:B------:R-:W5:Y:S01]  /*0550*/  LDG.E.U16 R13, desc[UR6][R14.64+0xa] ;  /* 0x00000a060e0d7981 */ /* 0x000f62000c1e1500 */
[----:B--2---:R-:W-:Y:S02]  /*0560*/  HADD2.F32 R9, -RZ, R9.H0_H0 ;  /* 0x20000009ff097230 */ /* 0x004fe40000004100 */
[----:B---3--:R-:W-:Y:S02]  /*0570*/  HADD2.F32 R18, -RZ, R12.H0_H0 ;  /* 0x2000000cff127230 */ /* 0x008fe40000004100 */
[----:B------:R-:W2:Y:S03]  /*0580*/  LDG.E.U16 R12, desc[UR6][R16.64+0xe] ;  /* 0x00000e06100c7981 */ /* 0x000ea6000c1e1500 */
[----:B------:R-:W-:Y:S01]  /*0590*/  FSETP.GT.AND P0, PT, R9, R18, PT ;  /* 0x000000120900720b */ /* 0x000fe20003f04000 */
[----:B----4-:R-:W-:-:S03]  /*05a0*/  HADD2.F32 R19, -RZ, R10.H0_H0 ;  /* 0x2000000aff137230 */ /* 0x010fc60000004100 */
[----:B------:R-:W-:Y:S02]  /*05b0*/  SEL R27, R27, 0x6, !P0 ;  /* 0x000000061b1b7807 */ /* 0x000fe40004000000 */
[----:B------:R-:W-:-:S03]  /*05c0*/  FSETP.GT.AND P0, PT, R22, R19, PT ;  /* 0x000000131600720b */ /* 0x000fc60003f04000 */
[----:B------:R-:W-:Y:S01]  /*05d0*/  IMAD.WIDE.U32 R18, R27, 0x2, R16 ;  /* 0x000000021b127825 */ /* 0x000fe200078e0010 */
[----:B------:R-:W-:-:S05]  /*05e0*/  SEL R29, R21, 0x4, !P0 ;  /* 0x00000004151d7807 */ /* 0x000fca0004000000 */
[----:B------:R-:W3:Y:S01]  /*05f0*/  LDG.E.U16 R18, desc[UR6][R18.64] ;  /* 0x0000000612127981 */ /* 0x000ee2000c1e1500 */
[----:B------:R-:W-:-:S06]  /*0600*/  IMAD.WIDE.U32 R20, R29, 0x2, R14 ;  /* 0x000000021d147825 */ /* 0x000fcc00078e000e */
[----:B------:R-:W4:Y:S01]  /*0610*/  LDG.E.U16 R20, desc[UR6][R20.64] ;  /* 0x0000000614147981 */ /* 0x000f22000c1e1500 */
[----:B-----5:R-:W-:Y:S02]  /*0620*/  HADD2.F32 R13, -RZ, R13.H0_H0 ;  /* 0x2000000dff0d7230 */ /* 0x020fe40000004100 */
        /* <DEDUP_REMOVED lines=12> */
[----:B--2---:R-:W-:Y:S02]  /*06f0*/  HADD2.F32 R11, -RZ, R11.H0_H0 ;  /* 0x2000000bff0b7230 */ /* 0x004fe40000004100 */
[----:B---3--:R-:W-:-:S05]  /*0700*/  HADD2.F32 R12, -RZ, R18.H0_H0 ;  /* 0x20000012ff0c7230 */ /* 0x008fca0000004100 */
[----:B------:R-:W-:Y:S01]  /*0710*/  FSETP.GT.AND P0, PT, R11, R12, PT ;  /* 0x0000000c0b00720b */ /* 0x000fe20003f04000 */
[----:B------:R-:W-:Y:S02]  /*0720*/  HADD2.F32 R12, -RZ, R26.H0_H0 ;  /* 0x2000001aff0c7230 */ /* 0x000fe40000004100 */
[----:B----4-:R-:W-:Y:S01]  /*0730*/  HADD2.F32 R26, -RZ, R20.H0_H0 ;  /* 0x20000014ff1a7230 */ /* 0x010fe20000004100 */
[----:B------:R-:W-:-:S04]  /*0740*/  SEL R27, R27, 0x8, !P0 ;  /* 0x000000081b1b7807 */ /* 0x000fc80004000000 */
[----:B------:R-:W-:Y:S01]  /*0750*/  FSETP.GT.AND P0, PT, R12, R26, PT ;  /* 0x0000001a0c00720b */ /* 0x000fe20003f04000 */
[----:B------:R-:W-:Y:S01]  /*0760*/  IMAD.WIDE.U32 R18, R27, 0x2, R16 ;  /* 0x000000021b127825 */ /* 0x000fe200078e0010 */
[----:B------:R0:W2:Y:S02]  /*0770*/  LDG.E.U16 R26, desc[UR6][R16.64+0x12] ;  /* 0x00001206101a7981 */ /* 0x0000a4000c1e1500 */
[----:B0-----:R-:W-:Y:S02]  /*0780*/  SEL R17, R29, 0x6, !P0 ;  /* 0x000000061d117807 */ /* 0x001fe40004000000 */
[----:B------:R0:W3:Y:S03]  /*0790*/  LDG.E.U16 R29, desc[UR6][R18.64] ;  /* 0x00000006121d7981 */ /* 0x0000e6000c1e1500 */
[----:B------:R-:W-:-:S06]  /*07a0*/  IMAD.WIDE.U32 R20, R17, 0x2, R14 ;  /* 0x0000000211147825 */ /* 0x000fcc00078e000e */
[----:B------:R-:W4:Y:S04]  /*07b0*/  LDG.E.U16 R21, desc[UR6][R20.64] ;  /* 0x0000000614157981 */ /* 0x000f28000c1e1500 */
[----:B------:R-:W5:Y:S01]  /*07c0*/  LDG.E.U16 R20, desc[UR6][R14.64+0xe] ;  /* 0x00000e060e147981 */ /* 0x000f62000c1e1500 */
[----:B----4-:R-:W-:Y:S02]  /*07d0*/  HADD2.F32 R21, -RZ, R21.H0_H0 ;  /* 0x20000015ff157230 */ /* 0x010fe40000004100 */
[----:B-----5:R-:W-:-:S05]  /*07e0*/  HADD2.F32 R20, -RZ, R20.H0_H0 ;  /* 0x20000014ff147230 */ /* 0x020fca0000004100 */
[----:B------:R-:W-:-:S04]  /*07f0*/  FSETP.GT.AND P0, PT, R20, R21, PT ;  /* 0x000000151400720b */ /* 0x000fc80003f04000 */
[----:B------:R-:W-:-:S05]  /*0800*/  SEL R21, R17, 0x7, !P0 ;  /* 0x0000000711157807 */ /* 0x000fca0004000000 */
[----:B------:R-:W-:Y:S01]  /*0810*/  IMAD.WIDE.U32 R16, R21, 0x2, R14 ;  /* 0x0000000215107825 */ /* 0x000fe200078e000e */
[----:B------:R-:W-:Y:S02]  /*0820*/  FSETP.GT.AND P0, PT, R28, 0.5, PT ;  /* 0x3f0000001c00780b */ /* 0x000fe40003f04000 */
[----:B------:R-:W4:Y:S04]  /*0830*/  LDG.E.U16 R28, desc[UR6][R14.64+0x10] ;  /* 0x000010060e1c7981 */ /* 0x000f28000c1e1500 */
[----:B------:R-:W0:Y:S01]  /*0840*/  LDG.E.U16 R16, desc[UR6][R16.64] ;  /* 0x0000000610107981 */ /* 0x000e22000c1e1500 */
[----:B----4-:R-:W-:Y:S02]  /*0850*/  HADD2.F32 R28, -RZ, R28.H0_H0 ;  /* 0x2000001cff1c7230 */ /* 0x010fe40000004100 */
[----:B0-----:R-:W-:-:S02]  /*0860*/  HADD2.F32 R19, -RZ, R16.H0_H0 ;  /* 0x20000010ff137230 */ /* 0x001fc40000004100 */
[----:B------:R-:W4:Y:S03]  /*0870*/  LDG.E.U16 R16, desc[UR6][R14.64+0x12] ;  /* 0x000012060e107981 */ /* 0x000f26000c1e1500 */
[----:B------:R-:W-:-:S04]  /*0880*/  FSETP.GT.AND P1, PT, R28, R19, PT ;  /* 0x000000131c00720b */ /* 0x000fc80003f24000 */
[----:B------:R-:W-:-:S05]  /*0890*/  SEL R21, R21, 0x8, !P1 ;  /* 0x0000000815157807 */ /* 0x000fca0004800000 */
[----:B------:R-:W-:-:S06]  /*08a0*/  IMAD.WIDE.U32 R18, R21, 0x2, R14 ;  /* 0x0000000215127825 */ /* 0x000fcc00078e000e */
[----:B------:R-:W5:Y:S01]  /*08b0*/  LDG.E.U16 R18, desc[UR6][R18.64] ;  /* 0x0000000612127981 */ /* 0x000f62000c1e1500 */
[----:B--2---:R-:W-:Y:S02]  /*08c0*/  HADD2.F32 R26, -RZ, R26.H0_H0 ;  /* 0x2000001aff1a7230 */ /* 0x004fe40000004100 */
[----:B---3--:R-:W-:-:S05]  /*08d0*/  HADD2.F32 R29, -RZ, R29.H0_H0 ;  /* 0x2000001dff1d7230 */ /* 0x008fca0000004100 */
[----:B------:R-:W-:Y:S02]  /*08e0*/  FSETP.GT.AND P2, PT, R26, R29, PT ;  /* 0x0000001d1a00720b */ /* 0x000fe40003f44000 */
[----:B------:R-:W-:Y:S02]  /*08f0*/  FSETP.GT.AND P6, PT, R25, 0.5, PT ;  /* 0x3f0000001900780b */ /* 0x000fe40003fc4000 */
[----:B------:R-:W-:Y:S02]  /*0900*/  FSETP.GT.AND P5, PT, R24, 0.5, PT ;  /* 0x3f0000001800780b */ /* 0x000fe40003fa4000 */
[----:B------:R-:W-:Y:S01]  /*0910*/  FSETP.GT.AND P4, PT, R23, 0.5, PT ;  /* 0x3f0000001700780b */ /* 0x000fe20003f84000 */
[----:B----4-:R-:W-:Y:S02]  /*0920*/  HADD2.F32 R16, -RZ, R16.H0_H0 ;  /* 0x20000010ff107230 */ /* 0x010fe40000004100 */
[----:B-----5:R-:W-:-:S05]  /*0930*/  HADD2.F32 R17, -RZ, R18.H0_H0 ;  /* 0x20000012ff117230 */ /* 0x020fca0000004100 */
[----:B------:R-:W-:-:S04]  /*0940*/  FSETP.GT.AND P1, PT, R16, R17, PT ;  /* 0x000000111000720b */ /* 0x000fc80003f24000 */
[----:B------:R-:W-:-:S04]  /*0950*/  ISETP.EQ.AND P3, PT, R21, R27, !P1 ;  /* 0x0000001b1500720c */ /* 0x000fc80004f62270 */
[----:B------:R-:W-:Y:S02]  /*0960*/  SEL R17, RZ, 0xffffffff, !P3 ;  /* 0xffffffffff117807 */ /* 0x000fe40005800000 */
[----:B------:R-:W-:-:S04]  /*0970*/  @P2 SEL R17, RZ, 0xffffffff, !P1 ;  /* 0xffffffffff112807 */ /* 0x000fc80004800000 */
[----:B------:R-:W-:-:S04]  /*0980*/  LOP3.LUT R17, R17, 0x1, RZ, 0xc0, !PT ;  /* 0x0000000111117812 */ /* 0x000fc800078ec0ff */
[----:B------:R-:W-:-:S13]  /*0990*/  ISETP.NE.U32.AND P1, PT, R17, 0x1, PT ;  /* 0x000000011100780c */ /* 0x000fda0003f25070 */
[----:B------:R-:W-:-:S05]  /*09a0*/  @!P1 MOV R14, 0x1 ;  /* 0x00000001000e9802 */ /* 0x000fca0000000f00 */
[----:B------:R0:W-:Y:S01]  /*09b0*/  @!P1 STS [UR4+0x400], R14 ;  /* 0x0004000eff009988 */ /* 0x0001e20008000804 */
[----:B------:R-:W-:-:S03]  /*09c0*/  FSETP.GT.AND P1, PT, R12, 0.5, PT ;  /* 0x3f0000000c00780b */ /* 0x000fc60003f24000 */
[----:B------:R-:W1:Y:S01]  /*09d0*/  LDS R12, [UR4] ;  /* 0x00000004ff0c7984 */ /* 0x000e620008000800 */
[----:B------:R-:W-:Y:S02]  /*09e0*/  FSETP.GT.AND P3, PT, R22, 0.5, PT ;  /* 0x3f0000001600780b */ /* 0x000fe40003f64000 */
[----:B------:R-:W-:Y:S01]  /*09f0*/  FSETP.GT.AND P2, PT, R13, 0.5, PT ;  /* 0x3f0000000d00780b */ /* 0x000fe20003f44000 */
[----:B0-----:R-:W-:-:S12]  /*0a00*/  @!P0 BRA `(.L_x_82) ;  /* 0x0000000000608947 */ /* 0x001fd80003800000 */
[----:B------:R-:W-:Y:S01]  /*0a10*/  FMNMX R13, R4, 1.0000000116860974231e-07, !PT ;  /* 0x33d6bf95040d7809 */ /* 0x000fe20007800000 */
[----:B------:R-:W-:-:S03]  /*0a20*/  HFMA2 R15, -RZ, RZ, 1.5048828125, 33.21875 ;  /* 0x3e055027ff0f7431 */ /* 0x000fc600000001ff */
[C---:B------:R-:W-:Y:S02]  /*0a30*/  IADD3 R4, PT, PT, R13.reuse, -0x3f2aaaab, RZ ;  /* 0xc0d555550d047810 */ /* 0x040fe40007ffe0ff */
[----:B------:R-:W-:Y:S02]  /*0a40*/  ISETP.GT.U32.AND P0, PT, R13, 0x7f7fffff, PT ;  /* 0x7f7fffff0d00780c */ /* 0x000fe40003f04070 */
[----:B------:R-:W-:-:S04]  /*0a50*/  LOP3.LUT R4, R4, 0xff800000, RZ, 0xc0, !PT ;  /* 0xff80000004047812 */ /* 0x000fc800078ec0ff */
[-C--:B------:R-:W-:Y:S02]  /*0a60*/  IADD3 R14, PT, PT, R13, -R4.reuse, RZ ;  /* 0x800000040d0e7210 */ /* 0x080fe40007ffe0ff */
[----:B------:R-:W-:-:S03]  /*0a70*/  I2FP.F32.S32 R4, R4 ;  /* 0x0000000400047245 */ /* 0x000fc60000201400 */
[----:B------:R-:W-:Y:S02]  /*0a80*/  FADD R14, R14, -1 ;  /* 0xbf8000000e0e7421 */ /* 0x000fe40000000000 */
[----:B------:R-:W-:Y:S02]  /*0a90*/  FFMA R4, R4, 1.1920928955078125e-07, RZ ;  /* 0x3400000004047823 */ /* 0x000fe400000000ff */
[----:B------:R-:W-:-:S04]  /*0aa0*/  FFMA R15, R14, -R15, 0.14084610342979431152 ;  /* 0x3e1039f60e0f7423 */ /* 0x000fc8000000080f */
[----:B------:R-:W-:-:S04]  /*0ab0*/  FFMA R15, R14, R15, -0.12148627638816833496 ;  /* 0xbdf8cdcc0e0f7423 */ /* 0x000fc8000000000f */
[----:B------:R-:W-:-:S04]  /*0ac0*/  FFMA R15, R14, R15, 0.13980610668659210205 ;  /* 0x3e0f29550e0f7423 */ /* 0x000fc8000000000f */
[----:B------:R-:W-:-:S04]  /*0ad0*/  FFMA R15, R14, R15, -0.16684235632419586182 ;  /* 0xbe2ad8b90e0f7423 */ /* 0x000fc8000000000f */
[----:B------:R-:W-:-:S04]  /*0ae0*/  FFMA R15, R14, R15, 0.20012299716472625732 ;  /* 0x3e4ced0b0e0f7423 */ /* 0x000fc8000000000f */
[----:B------:R-:W-:-:S04]  /*0af0*/  FFMA R15, R14, R15, -0.24999669194221496582 ;  /* 0xbe7fff220e0f7423 */ /* 0x000fc8000000000f */
[----:B------:R-:W-:-:S04]  /*0b00*/  FFMA R15, R14, R15, 0.33333182334899902344 ;  /* 0x3eaaaa780e0f7423 */ /* 0x000fc8000000000f */
[----:B------:R-:W-:-:S04]  /*0b10*/  FFMA R15, R14, R15, -0.5 ;  /* 0xbf0000000e0f7423 */ /* 0x000fc8000000000f */
[----:B------:R-:W-:-:S04]  /*0b20*/  FMUL R15, R14, R15 ;  /* 0x0000000f0e0f7220 */ /* 0x000fc80000400000 */
[----:B------:R-:W-:Y:S01]  /*0b30*/  FFMA R15, R14, R15, R14 ;  /* 0x0000000f0e0f7223 */ /* 0x000fe2000000000e */
[----:B------:R-:W-:-:S03]  /*0b40*/  MOV R14, 0x7f800000 ;  /* 0x7f800000000e7802 */ /* 0x000fc60000000f00 */
[----:B------:R-:W-:Y:S02]  /*0b50*/  FFMA R15, R4, 0.69314718246459960938, R15 ;  /* 0x3f317218040f7823 */ /* 0x000fe4000000000f */
[----:B------:R-:W-:-:S04]  /*0b60*/  @P0 FFMA R15, R13, R14, +INF ;  /* 0x7f8000000d0f0423 */ /* 0x000fc8000000000e */
[----:B-1----:R-:W-:-:S05]  /*0b70*/  FADD R12, R12, -R15 ;  /* 0x8000000f0c0c7221 */ /* 0x002fca0000000000 */
[----:B------:R0:W-:Y:S02]  /*0b80*/  STS [UR4], R12 ;  /* 0x0000000cff007988 */ /* 0x0001e40008000804 */
.L_x_82:
[----:B------:R-:W-:Y:S01]  /*0b90*/  FSETP.GT.AND P0, PT, R20, 0.5, PT ;  /* 0x3f0000001400780b */ /* 0x000fe20003f04000 */
[----:B------:R-:W-:-:S12]  /*0ba0*/  @!P6 BRA `(.L_x_83) ;  /* 0x000000000060e947 */ /* 0x000fd80003800000 */
        /* <DEDUP_REMOVED lines=22> */
[----:B01----:R-:W-:-:S05]  /*0d10*/  FADD R12, R12, -R3 ;  /* 0x800000030c0c7221 */ /* 0x003fca0000000000 */
[----:B------:R2:W-:Y:S02]  /*0d20*/  STS [UR4], R12 ;  /* 0x0000000cff007988 */ /* 0x0005e40008000804 */
.L_x_83:
[----:B------:R-:W-:Y:S01]  /*0d30*/  FSETP.GT.AND P6, PT, R28, 0.5, PT ;  /* 0x3f0000001c00780b */ /* 0x000fe20003fc4000 */
[----:B------:R-:W-:-:S12]  /*0d40*/  @!P5 BRA `(.L_x_84) ;  /* 0x000000000060d947 */ /* 0x000fd80003800000 */
[----:B------:R-:W-:Y:S01]  /*0d50*/  FMNMX R5, R5, 1.0000000116860974231e-07, !PT ;  /* 0x33d6bf9505057809 */ /* 0x000fe20007800000 */
[----:B------:R-:W-:-:S03]  /*0d60*/  HFMA2 R14, -RZ, RZ, 1.5048828125, 33.21875 ;  /* 0x3e055027ff0e7431 */ /* 0x000fc600000001ff */
[C---:B------:R-:W-:Y:S02]  /*0d70*/  IADD3 R3, PT, PT, R5.reuse, -0x3f2aaaab, RZ ;  /* 0xc0d5555505037810 */ /* 0x040fe40007ffe0ff */
[----:B------:R-:W-:Y:S02]  /*0d80*/  ISETP.GT.U32.AND P5, PT, R5, 0x7f7fffff, PT ;  /* 0x7f7fffff0500780c */ /* 0x000fe40003fa4070 */
[----:B------:R-:W-:-:S04]  /*0d90*/  LOP3.LUT R4, R3, 0xff800000, RZ, 0xc0, !PT ;  /* 0xff80000003047812 */ /* 0x000fc800078ec0ff */
[----:B------:R-:W-:-:S05]  /*0da0*/  IADD3 R3, PT, PT, R5, -R4, RZ ;  /* 0x8000000405037210 */ /* 0x000fca0007ffe0ff */
[----:B------:R-:W-:Y:S01]  /*0db0*/  FADD R13, R3, -1 ;  /* 0xbf800000030d7421 */ /* 0x000fe20000000000 */
[----:B------:R-:W-:Y:S02]  /*0dc0*/  I2FP.F32.S32 R3, R4 ;  /* 0x0000000400037245 */ /* 0x000fe40000201400 */
[----:B------:R-:W-:Y:S01]  /*0dd0*/  MOV R4, 0x7f800000 ;  /* 0x7f80000000047802 */ /* 0x000fe20000000f00 */
[----:B------:R-:W-:Y:S02]  /*0de0*/  FFMA R14, R13, -R14, 0.14084610342979431152 ;  /* 0x3e1039f60d0e7423 */ /* 0x000fe4000000080e */
[----:B------:R-:W-:Y:S02]  /*0df0*/  FFMA R3, R3, 1.1920928955078125e-07, RZ ;  /* 0x3400000003037823 */ /* 0x000fe400000000ff */
        /* <DEDUP_REMOVED lines=8> */
[----:B------:R-:W-:-:S04]  /*0e80*/  FFMA R14, R13, R14, R13 ;  /* 0x0000000e0d0e7223 */ /* 0x000fc8000000000d */
[----:B------:R-:W-:Y:S01]  /*0e90*/  FFMA R3, R3, 0.69314718246459960938, R14 ;  /* 0x3f31721803037823 */ /* 0x000fe2000000000e */
[----:B------:R-:W-:-:S04]  /*0ea0*/  @P5 FFMA R3, R5, R4, +INF ;  /* 0x7f80000005035423 */ /* 0x000fc80000000004 */
[----:B012---:R-:W-:-:S05]  /*0eb0*/  FADD R12, R12, -R3 ;  /* 0x800000030c0c7221 */ /* 0x007fca0000000000 */
[----:B------:R3:W-:Y:S02]  /*0ec0*/  STS [UR4], R12 ;  /* 0x0000000cff007988 */ /* 0x0007e40008000804 */
.L_x_84:
        /* <DEDUP_REMOVED lines=24> */
[----:B0123--:R-:W-:-:S05]  /*1050*/  FADD R12, R12, -R3 ;  /* 0x800000030c0c7221 */ /* 0x00ffca0000000000 */
[----:B------:R4:W-:Y:S02]  /*1060*/  STS [UR4], R12 ;  /* 0x0000000cff007988 */ /* 0x0009e40008000804 */
.L_x_85:
[----:B------:R-:W-:Y:S05]  /*1070*/  @!P3 BRA `(.L_x_86) ;  /* 0x000000000060b947 */ /* 0x000fea0003800000 */
        /* <DEDUP_REMOVED lines=22> */
[----:B01234-:R-:W-:-:S05]  /*11e0*/  FADD R12, R12, -R3 ;  /* 0x800000030c0c7221 */ /* 0x01ffca0000000000 */
[----:B------:R0:W-:Y:S02]  /*11f0*/  STS [UR4], R12 ;  /* 0x0000000cff007988 */ /* 0x0001e40008000804 */
.L_x_86:
[----:B------:R-:W-:Y:S05]  /*1200*/  @!P2 BRA `(.L_x_87) ;  /* 0x000000000060a947 */ /* 0x000fea0003800000 */
        /* <DEDUP_REMOVED lines=22> */
[----:B01234-:R-:W-:-:S05]  /*1370*/  FADD R12, R12, -R3 ;  /* 0x800000030c0c7221 */ /* 0x01ffca0000000000 */
[----:B------:R0:W-:Y:S02]  /*1380*/  STS [UR4], R12 ;  /* 0x0000000cff007988 */ /* 0x0001e40008000804 */
.L_x_87:
        /* <DEDUP_REMOVED lines=25> */
.L_x_88:
        /* <DEDUP_REMOVED lines=25> */
.L_x_89:
        /* <DEDUP_REMOVED lines=25> */
.L_x_90:
        /* <DEDUP_REMOVED lines=23> */
[----:B-1----:R-:W-:-:S05]  /*19b0*/  FADD R3, -R3, R12 ;  /* 0x0000000c03037221 */ /* 0x002fca0000000100 */
[----:B------:R1:W-:Y:S02]  /*19c0*/  STS [UR4], R3 ;  /* 0x00000003ff007988 */ /* 0x0003e40008000804 */
.L_x_81:
[----:B------:R-:W-:Y:S05]  /*19d0*/  BSYNC.RECONVERGENT B0 ;  /* 0x0000000000007941 */ /* 0x000fea0003800200 */
.L_x_80:
[----:B------:R-:W5:Y:S01]  /*19e0*/  LDCU UR4, c[0x0][0x360] ;  /* 0x00006c00ff0477ac */ /* 0x000f620008000800 */
[----:B------:R-:W0:Y:S01]  /*19f0*/  S2R R8, SR_TID.X ;  /* 0x0000000000087919 */ /* 0x000e220000002100 */
[----:B------:R-:W-:Y:S01]  /*1a00*/  BAR.SYNC.DEFER_BLOCKING 0x0 ;  /* 0x0000000000007b1d */ /* 0x000fe20000010000 */
[----:B-----5:R-:W-:-:S09]  /*1a10*/  UISETP.GE.U32.AND UP0, UPT, UR4, 0x2, UPT ;  /* 0x000000020400788c */ /* 0x020fd2000bf06070 */
[----:B------:R-:W-:Y:S05]  /*1a20*/  BRA.U !UP0, `(.L_x_91) ;  /* 0x0000000108507547 */ /* 0x000fea000b800000 */
[----:B-1----:R-:W-:-:S07]  /*1a30*/  MOV R3, UR4 ;  /* 0x0000000400037c02 */ /* 0x002fce0008000f00 */
.L_x_94:
[----:B------:R-:W-:Y:S01]  /*1a40*/  SHF.R.U32.HI R9, RZ, 0x1, R3 ;  /* 0x00000001ff097819 */ /* 0x000fe20000011603 */
[----:B------:R-:W-:Y:S03]  /*1a50*/  BSSY.RECONVERGENT B0, `(.L_x_92) ;  /* 0x000000d000007945 */ /* 0x000fe60003800200 */
[----:B0-----:R-:W-:-:S13]  /*1a60*/  ISETP.GE.U32.AND P0, PT, R8, R9, PT ;  /* 0x000000090800720c */ /* 0x001fda0003f06070 */
[----:B------:R-:W-:Y:S05]  /*1a70*/  @P0 BRA `(.L_x_93) ;  /* 0x0000000000280947 */ /* 0x000fea0003800000 */
[C---:B------:R-:W-:Y:S01]  /*1a80*/  LEA R4, R9.reuse, R0, 0x2 ;  /* 0x0000000009047211 */ /* 0x040fe200078e10ff */
[----:B------:R-:W-:Y:S01]  /*1a90*/  LDS R5, [R0] ;  /* 0x0000000000057984 */ /* 0x000fe20000000800 */
[----:B------:R-:W-:-:S04]  /*1aa0*/  LEA R6, R9, R2, 0x2 ;  /* 0x0000000209067211 */ /* 0x000fc800078e10ff */
[----:B------:R-:W0:Y:S02]  /*1ab0*/  LDS R4, [R4] ;  /* 0x0000000004047984 */ /* 0x000e240000000800 */
[----:B0-----:R-:W-:-:S05]  /*1ac0*/  FADD R5, R4, R5 ;  /* 0x0000000504057221 */ /* 0x001fca0000000000 */
[----:B------:R-:W-:Y:S04]  /*1ad0*/  STS [R0], R5 ;  /* 0x0000000500007388 */ /* 0x000fe80000000800 */
[----:B------:R-:W-:Y:S04]  /*1ae0*/  LDS R6, [R6] ;  /* 0x0000000006067984 */ /* 0x000fe80000000800 */
[----:B------:R-:W0:Y:S02]  /*1af0*/  LDS R7, [R2] ;  /* 0x0000000002077984 */ /* 0x000e240000000800 */
[----:B0-----:R-:W-:-:S05]  /*1b00*/  IADD3 R7, PT, PT, R6, R7, RZ ;  /* 0x0000000706077210 */ /* 0x001fca0007ffe0ff */
[----:B------:R0:W-:Y:S02]  /*1b10*/  STS [R2], R7 ;  /* 0x0000000702007388 */ /* 0x0001e40000000800 */
.L_x_93:
[----:B------:R-:W-:Y:S05]  /*1b20*/  BSYNC.RECONVERGENT B0 ;  /* 0x0000000000007941 */ /* 0x000fea0003800200 */
.L_x_92:
[----:B------:R-:W-:Y:S01]  /*1b30*/  BAR.SYNC.DEFER_BLOCKING 0x0 ;  /* 0x0000000000007b1d */ /* 0x000fe20000010000 */
[----:B------:R-:W-:Y:S02]  /*1b40*/  ISETP.GT.U32.AND P0, PT, R3, 0x3, PT ;  /* 0x000000030300780c */ /* 0x000fe40003f04070 */
[----:B------:R-:W-:-:S11]  /*1b50*/  MOV R3, R9 ;  /* 0x0000000900037202 */ /* 0x000fd60000000f00 */
[----:B------:R-:W-:Y:S05]  /*1b60*/  @P0 BRA `(.L_x_94) ;  /* 0xfffffffc00b40947 */ /* 0x000fea000383ffff */
.L_x_91:
[----:B0-----:R-:W-:-:S13]  /*1b70*/  ISETP.NE.AND P0, PT, R8, RZ, PT ;  /* 0x000000ff0800720c */ /* 0x001fda0003f05270 */
[----:B------:R-:W-:Y:S05]  /*1b80*/  @P0 EXIT ;  /* 0x000000000000094d */ /* 0x000fea0003800000 */
[----:B------:R-:W0:Y:S01]  /*1b90*/  S2UR UR5, SR_CgaCtaId ;  /* 0x00000000000579c3 */ /* 0x000e220000008800 */
[----:B------:R-:W-:-:S07]  /*1ba0*/  UMOV UR4, 0x400 ;  /* 0x0000040000047882 */ /* 0x000fce0000000000 */
[----:B-1----:R-:W1:Y:S08]  /*1bb0*/  LDC.64 R2, c[0x0][0x390] ;  /* 0x0000e400ff027b82 */ /* 0x002e700000000a00 */
[----:B------:R-:W5:Y:S01]  /*1bc0*/  LDC.64 R4, c[0x0][0x398] ;  /* 0x0000e600ff047b82 */ /* 0x000f620000000a00 */
[----:B0-----:R-:W-:-:S09]  /*1bd0*/  ULEA UR4, UR5, UR4, 0x18 ;  /* 0x0000000405047291 */ /* 0x001fd2000f8ec0ff */
[----:B------:R-:W1:Y:S04]  /*1be0*/  LDS R7, [UR4] ;  /* 0x00000004ff077984 */ /* 0x000e680008000800 */
[----:B------:R-:W5:Y:S04]  /*1bf0*/  LDS R9, [UR4+0x400] ;  /* 0x00040004ff097984 */ /* 0x000f680008000800 */
[----:B-1----:R-:W-:Y:S04]  /*1c00*/  REDG.E.ADD.F32.FTZ.RN.STRONG.GPU desc[UR6][R2.64], R7 ;  /* 0x00000007020079a6 */ /* 0x002fe8000c12f306 */
[----:B-----5:R-:W-:Y:S01]  /*1c10*/  REDG.E.ADD.STRONG.GPU desc[UR6][R4.64], R9 ;  /* 0x000000090400798e */ /* 0x020fe2000c12e106 */
[----:B------:R-:W-:Y:S05]  /*1c20*/  EXIT ;  /* 0x000000000000794d */ /* 0x000fea0003800000 */
.L_x_95:
        /* <DEDUP_REMOVED lines=13> */
.L_x_117:


//--------------------- .text._Z27batchFCKernelMixedPrecisionP6__halfS0_S0_S0_iii --------------------------
	.section	.text._Z27batchFCKernelMixedPrecisionP6__halfS0_S0_S0_iii,"ax",@progbits
	.align	128
        .global         _Z27batchFCKernelMixedPrecisionP6__halfS0_S0_S0_iii
        .type           _Z27batchFCKernelMixedPrecisionP6__halfS0_S0_S0_iii,@function
        .size           _Z27batchFCKernelMixedPrecisionP6__halfS0_S0_S0_iii,(.L_x_118 - _Z27batchFCKernelMixedPrecisionP6__halfS0_S0_S0_iii)
        .other          _Z27batchFCKernelMixedPrecisionP6__halfS0_S0_S0_iii,@"STO_CUDA_ENTRY STV_DEFAULT"
_Z27batchFCKernelMixedPrecisionP6__halfS0_S0_S0_iii:
.text._Z27batchFCKernelMixedPrecisionP6__halfS0_S0_S0_iii:
[----:B------:R-:W-:Y:S01]  /*0000*/  LDC R1, c[0x0][0x37c] ;  /* 0x0000df00ff017b82 */ /* 0x000fe20000000800 */
[----:B------:R-:W0:Y:S07]  /*0010*/  S2R R2, SR_TID.Y ;  /* 0x0000000000027919 */ /* 0x000e2e0000002200 */
[----:B------:R-:W0:Y:S08]  /*0020*/  S2UR UR4, SR_CTAID.Y ;  /* 0x00000000000479c3 */ /* 0x000e300000002600 */
[----:B------:R-:W0:Y:S08]  /*0030*/  LDC R7, c[0x0][0x364] ;  /* 0x0000d900ff077b82 */ /* 0x000e300000000800 */
[----:B------:R-:W1:Y:S08]  /*0040*/  LDC R0, c[0x0][0x3a0] ;  /* 0x0000e800ff007b82 */ /* 0x000e700000000800 */
[----:B------:R-:W2:Y:S08]  /*0050*/  S2UR UR6, SR_CTAID.Z ;  /* 0x00000000000679c3 */ /* 0x000eb00000002700 */
[----:B------:R-:W2:Y:S01]  /*0060*/  LDC R3, c[0x0][0x3a8] ;  /* 0x0000ea00ff037b82 */ /* 0x000ea20000000800 */
[----:B0-----:R-:W-:-:S05]  /*0070*/  IMAD R7, R7, UR4, R2 ;  /* 0x0000000407077c24 */ /* 0x001fca000f8e0202 */
[----:B-1----:R-:W-:-:S04]  /*0080*/  ISETP.GE.AND P0, PT, R7, R0, PT ;  /* 0x000000000700720c */ /* 0x002fc80003f06270 */
[----:B--2---:R-:W-:-:S13]  /*0090*/  ISETP.LE.OR P0, PT, R3, UR6, P0 ;  /* 0x0000000603007c0c */ /* 0x004fda0008703670 */
[----:B------:R-:W-:Y:S05]  /*00a0*/  @P0 EXIT ;  /* 0x000000000000094d */ /* 0x000fea0003800000 */
[----:B------:R-:W0:Y:S01]  /*00b0*/  LDC.64 R2, c[0x0][0x398] ;  /* 0x0000e600ff027b82 */ /* 0x000e220000000a00 */
[----:B------:R-:W1:Y:S07]  /*00c0*/  LDCU.64 UR4, c[0x0][0x358] ;  /* 0x00006b00ff0477ac */ /* 0x000e6e0008000a00 */
[----:B------:R-:W2:Y:S01]  /*00d0*/  LDC R6, c[0x0][0x3a4] ;  /* 0x0000e900ff067b82 */ /* 0x000ea20000000800 */
[----:B0-----:R-:W-:-:S06]  /*00e0*/  IMAD.WIDE.U32 R2, R7, 0x2, R2 ;  /* 0x0000000207027825 */ /* 0x001fcc00078e0002 */
[----:B-1----:R-:W3:Y:S01]  /*00f0*/  LDG.E.U16 R2, desc[UR4][R2.64] ;  /* 0x0000000402027981 */ /* 0x002ee2000c1e1500 */
[----:B--2---:R-:W-:Y:S01]  /*0100*/  ISETP.GE.AND P0, PT, R6, 0x1, PT ;  /* 0x000000010600780c */ /* 0x004fe20003f06270 */
[----:B---3--:R-:W-:-:S12]  /*0110*/  HADD2.F32 R11, -RZ, R2.H0_H0 ;  /* 0x20000002ff0b7230 */ /* 0x008fd80000004100 */
[----:B------:R-:W-:Y:S05]  /*0120*/  @!P0 BRA `(.L_x_96) ;  /* 0x0000000c00a88947 */ /* 0x000fea0003800000 */
[C---:B------:R-:W-:Y:S01]  /*0130*/  ISETP.GE.U32.AND P1, PT, R6.reuse, 0x10, PT ;  /* 0x000000100600780c */ /* 0x040fe20003f26070 */
[----:B------:R-:W-:Y:S01]  /*0140*/  HFMA2 R10, -RZ, RZ, 0, 0 ;  /* 0x00000000ff0a7431 */ /* 0x000fe200000001ff */
[C---:B------:R-:W-:Y:S01]  /*0150*/  LOP3.LUT R21, R6.reuse, 0xf, RZ, 0xc0, !PT ;  /* 0x0000000f06157812 */ /* 0x040fe200078ec0ff */
[----:B------:R-:W-:Y:S02]  /*0160*/  IMAD R8, R7, R6, RZ ;  /* 0x0000000607087224 */ /* 0x000fe400078e02ff */
[----:B------:R-:W-:Y:S01]  /*0170*/  IMAD R9, R6, UR6, RZ ;  /* 0x0000000606097c24 */ /* 0x000fe2000f8e02ff */
[----:B------:R-:W-:-:S07]  /*0180*/  ISETP.NE.AND P0, PT, R21, RZ, PT ;  /* 0x000000ff1500720c */ /* 0x000fce0003f05270 */
[----:B------:R-:W-:Y:S06]  /*0190*/  @!P1 BRA `(.L_x_97) ;  /* 0x0000000400889947 */ /* 0x000fec0003800000 */
[----:B------:R-:W0:Y:S01]  /*01a0*/  LDC.64 R2, c[0x0][0x380] ;  /* 0x0000e000ff027b82 */ /* 0x000e220000000a00 */
[----:B------:R-:W-:-:S04]  /*01b0*/  LOP3.LUT R10, R6, 0x7ffffff0, RZ, 0xc0, !PT ;  /* 0x7ffffff0060a7812 */ /* 0x000fc800078ec0ff */
[----:B------:R-:W-:-:S03]  /*01c0*/  IADD3 R22, PT, PT, -R10, RZ, RZ ;  /* 0x000000ff0a167210 */ /* 0x000fc60007ffe1ff */
[----:B------:R-:W1:Y:S01]  /*01d0*/  LDC.64 R4, c[0x0][0x388] ;  /* 0x0000e200ff047b82 */ /* 0x000e620000000a00 */
[----:B0-----:R-:W-:-:S03]  /*01e0*/  IMAD.WIDE.U32 R2, R8, 0x2, R2 ;  /* 0x0000000208027825 */ /* 0x001fc600078e0002 */
[----:B------:R-:W-:Y:S01]  /*01f0*/  IADD3 R12, P1, PT, R2, 0x10, RZ ;  /* 0x00000010020c7810 */ /* 0x000fe20007f3e0ff */
[----:B-1----:R-:W-:-:S03]  /*0200*/  IMAD.WIDE.U32 R4, R9, 0x2, R4 ;  /* 0x0000000209047825 */ /* 0x002fc600078e0004 */
[----:B------:R-:W-:Y:S02]  /*0210*/  IADD3.X R3, PT, PT, RZ, R3, RZ, P1, !PT ;  /* 0x00000003ff037210 */ /* 0x000fe40000ffe4ff */
[----:B------:R-:W-:-:S04]  /*0220*/  IADD3 R4, P2, PT, R4, 0x10, RZ ;  /* 0x0000001004047810 */ /* 0x000fc80007f5e0ff */
[----:B------:R-:W-:-:S09]  /*0230*/  IADD3.X R5, PT, PT, RZ, R5, RZ, P2, !PT ;  /* 0x00000005ff057210 */ /* 0x000fd200017fe4ff */
.L_x_98:
[----:B------:R-:W-:Y:S01]  /*0240*/  MOV R2, R12 ;  /* 0x0000000c00027202 */ /* 0x000fe20000000f00 */
[----:B------:R-:W2:Y:S04]  /*0250*/  LDG.E.U16 R13, desc[UR4][R4.64+-0x10] ;  /* 0xfffff004040d7981 */ /* 0x000ea8000c1e1500 */
[----:B------:R-:W3:Y:S04]  /*0260*/  LDG.E.U16 R12, desc[UR4][R2.64+-0x10] ;  /* 0xfffff004020c7981 */ /* 0x000ee8000c1e1500 */
[----:B------:R-:W4:Y:S04]  /*0270*/  LDG.E.U16 R24, desc[UR4][R2.64+-0xe] ;  /* 0xfffff20402187981 */ /* 0x000f28000c1e1500 */
[----:B------:R-:W5:Y:S04]  /*0280*/  LDG.E.U16 R25, desc[UR4][R4.64+-0xe] ;  /* 0xfffff20404197981 */ /* 0x000f68000c1e1500 */
[----:B------:R-:W5:Y:S04]  /*0290*/  LDG.E.U16 R14, desc[UR4][R2.64+-0xc] ;  /* 0xfffff404020e7981 */ /* 0x000f68000c1e1500 */
        /* <DEDUP_REMOVED lines=9> */
[----:B------:R-:W-:Y:S01]  /*0330*/  FFMA R12, R12, R13, R11 ;  /* 0x0000000d0c0c7223 */ /* 0x000fe2000000000b */
[----:B----4-:R-:W-:Y:S01]  /*0340*/  HADD2.F32 R11, -RZ, R24.H0_H0 ;  /* 0x20000018ff0b7230 */ /* 0x010fe20000004100 */
[----:B------:R-:W2:Y:S01]  /*0350*/  LDG.E.U16 R13, desc[UR4][R4.64+-0x4] ;  /* 0xfffffc04040d7981 */ /* 0x000ea2000c1e1500 */
[----:B-----5:R-:W-:-:S03]  /*0360*/  HADD2.F32 R25, -RZ, R25.H0_H0 ;  /* 0x20000019ff197230 */ /* 0x020fc60000004100 */
[----:B------:R-:W3:Y:S02]  /*0370*/  LDG.E.U16 R24, desc[UR4][R4.64+-0x2] ;  /* 0xfffffe0404187981 */ /* 0x000ee4000c1e1500 */
[----:B------:R-:W-:Y:S02]  /*0380*/  FFMA R25, R11, R25, R12 ;  /* 0x000000190b197223 */ /* 0x000fe4000000000c */
[----:B------:R-:W4:Y:S01]  /*0390*/  LDG.E.U16 R11, desc[UR4][R2.64+-0x4] ;  /* 0xfffffc04020b7981 */ /* 0x000f22000c1e1500 */
[----:B------:R-:W-:Y:S02]  /*03a0*/  HADD2.F32 R14, -RZ, R14.H0_H0 ;  /* 0x2000000eff0e7230 */ /* 0x000fe40000004100 */
[----:B------:R-:W-:Y:S01]  /*03b0*/  HADD2.F32 R17, -RZ, R17.H0_H0 ;  /* 0x20000011ff117230 */ /* 0x000fe20000004100 */
[----:B------:R-:W5:Y:S01]  /*03c0*/  LDG.E.U16 R12, desc[UR4][R2.64+-0x2] ;  /* 0xfffffe04020c7981 */ /* 0x000f62000c1e1500 */
[----:B------:R-:W-:-:S03]  /*03d0*/  HADD2.F32 R16, -RZ, R16.H0_H0 ;  /* 0x20000010ff107230 */ /* 0x000fc60000004100 */
[----:B------:R-:W-:Y:S01]  /*03e0*/  FFMA R25, R14, R17, R25 ;  /* 0x000000110e197223 */ /* 0x000fe20000000019 */
[----:B------:R-:W-:Y:S01]  /*03f0*/  HADD2.F32 R15, -RZ, R15.H0_H0 ;  /* 0x2000000fff0f7230 */ /* 0x000fe20000004100 */
[----:B------:R-:W5:Y:S04]  /*0400*/  LDG.E.U16 R14, desc[UR4][R2.64] ;  /* 0x00000004020e7981 */ /* 0x000f68000c1e1500 */
[----:B------:R-:W5:Y:S01]  /*0410*/  LDG.E.U16 R17, desc[UR4][R4.64] ;  /* 0x0000000404117981 */ /* 0x000f62000c1e1500 */
[----:B------:R-:W-:-:S03]  /*0420*/  FFMA R25, R16, R15, R25 ;  /* 0x0000000f10197223 */ /* 0x000fc60000000019 */
[----:B------:R-:W5:Y:S04]  /*0430*/  LDG.E.U16 R15, desc[UR4][R2.64+0x2] ;  /* 0x00000204020f7981 */ /* 0x000f68000c1e1500 */
[----:B------:R-:W5:Y:S01]  /*0440*/  LDG.E.U16 R16, desc[UR4][R4.64+0x2] ;  /* 0x0000020404107981 */ /* 0x000f62000c1e1500 */
[----:B------:R-:W-:Y:S02]  /*0450*/  HADD2.F32 R18, -RZ, R18.H0_H0 ;  /* 0x20000012ff127230 */ /* 0x000fe40000004100 */
[----:B------:R-:W-:Y:S02]  /*0460*/  HADD2.F32 R19, -RZ, R19.H0_H0 ;  /* 0x20000013ff137230 */ /* 0x000fe40000004100 */
[----:B------:R-:W-:-:S03]  /*0470*/  HADD2.F32 R23, -RZ, R23.H0_H0 ;  /* 0x20000017ff177230 */ /* 0x000fc60000004100 */
[----:B------:R-:W-:Y:S01]  /*0480*/  FFMA R18, R18, R19, R25 ;  /* 0x0000001312127223 */ /* 0x000fe20000000019 */
[----:B------:R-:W-:-:S05]  /*0490*/  HADD2.F32 R19, -RZ, R20.H0_H0 ;  /* 0x20000014ff137230 */ /* 0x000fca0000004100 */
[----:B------:R-:W-:Y:S02]  /*04a0*/  FFMA R23, R19, R23, R18 ;  /* 0x0000001713177223 */ /* 0x000fe40000000012 */
[----:B------:R-:W5:Y:S04]  /*04b0*/  LDG.E.U16 R19, desc[UR4][R2.64+0x4] ;  /* 0x0000040402137981 */ /* 0x000f68000c1e1500 */
[----:B------:R-:W5:Y:S01]  /*04c0*/  LDG.E.U16 R18, desc[UR4][R4.64+0x4] ;  /* 0x0000040404127981 */ /* 0x000f62000c1e1500 */
[----:B--2---:R-:W-:Y:S02]  /*04d0*/  HADD2.F32 R13, -RZ, R13.H0_H0 ;  /* 0x2000000dff0d7230 */ /* 0x004fe40000004100 */
[----:B----4-:R-:W-:Y:S02]  /*04e0*/  HADD2.F32 R20, -RZ, R11.H0_H0 ;  /* 0x2000000bff147230 */ /* 0x010fe40000004100 */
[----:B---3--:R-:W-:Y:S01]  /*04f0*/  HADD2.F32 R24, -RZ, R24.H0_H0 ;  /* 0x20000018ff187230 */ /* 0x008fe20000004100 */
[----:B------:R-:W2:Y:S01]  /*0500*/  LDG.E.U16 R11, desc[UR4][R2.64+0x6] ;  /* 0x00000604020b7981 */ /* 0x000ea2000c1e1500 */
[----:B-----5:R-:W-:-:S02]  /*0510*/  HADD2.F32 R26, -RZ, R12.H0_H0 ;  /* 0x2000000cff1a7230 */ /* 0x020fc40000004100 */
[----:B------:R-:W-:Y:S01]  /*0520*/  FFMA R13, R20, R13, R23 ;  /* 0x0000000d140d7223 */ /* 0x000fe20000000017 */
[----:B------:R-:W3:Y:S03]  /*0530*/  LDG.E.U16 R12, desc[UR4][R4.64+0x6] ;  /* 0x00000604040c7981 */ /* 0x000ee6000c1e1500 */
[----:B------:R-:W-:Y:S01]  /*0540*/  FFMA R24, R26, R24, R13 ;  /* 0x000000181a187223 */ /* 0x000fe2000000000d */
[----:B------:R-:W-:Y:S01]  /*0550*/  HADD2.F32 R23, -RZ, R14.H0_H0 ;  /* 0x2000000eff177230 */ /* 0x000fe20000004100 */
[----:B------:R-:W4:Y:S01]  /*0560*/  LDG.E.U16 R20, desc[UR4][R2.64+0x8] ;  /* 0x0000080402147981 */ /* 0x000f22000c1e1500 */
[----:B------:R-:W-:-:S03]  /*0570*/  HADD2.F32 R25, -RZ, R17.H0_H0 ;  /* 0x20000011ff197230 */ /* 0x000fc60000004100 */
[----:B------:R-:W5:Y:S04]  /*0580*/  LDG.E.U16 R13, desc[UR4][R4.64+0x8] ;  /* 0x00000804040d7981 */ /* 0x000f68000c1e1500 */
[----:B------:R-:W5:Y:S01]  /*0590*/  LDG.E.U16 R17, desc[UR4][R2.64+0xa] ;  /* 0x00000a0402117981 */ /* 0x000f62000c1e1500 */
[----:B------:R-:W-:Y:S01]  /*05a0*/  FFMA R23, R23, R25, R24 ;  /* 0x0000001917177223 */ /* 0x000fe20000000018 */
[----:B------:R-:W-:Y:S02]  /*05b0*/  HADD2.F32 R24, -RZ, R15.H0_H0 ;  /* 0x2000000fff187230 */ /* 0x000fe40000004100 */
[----:B------:R-:W5:Y:S01]  /*05c0*/  LDG.E.U16 R14, desc[UR4][R4.64+0xa] ;  /* 0x00000a04040e7981 */ /* 0x000f62000c1e1500 */
[----:B------:R-:W-:-:S03]  /*05d0*/  HADD2.F32 R25, -RZ, R16.H0_H0 ;  /* 0x20000010ff197230 */ /* 0x000fc60000004100 */
[----:B------:R-:W5:Y:S04]  /*05e0*/  LDG.E.U16 R16, desc[UR4][R2.64+0xc] ;  /* 0x00000c0402107981 */ /* 0x000f68000c1e1500 */
[----:B------:R-:W5:Y:S01]  /*05f0*/  LDG.E.U16 R15, desc[UR4][R4.64+0xc] ;  /* 0x00000c04040f7981 */ /* 0x000f62000c1e1500 */
[----:B------:R-:W-:-:S03]  /*0600*/  FFMA R25, R24, R25, R23 ;  /* 0x0000001918197223 */ /* 0x000fc60000000017 */
[----:B------:R-:W5:Y:S04]  /*0610*/  LDG.E.U16 R23, desc[UR4][R2.64+0xe] ;  /* 0x00000e0402177981 */ /* 0x000f68000c1e1500 */
[----:B------:R0:W5:Y:S01]  /*0620*/  LDG.E.U16 R24, desc[UR4][R4.64+0xe] ;  /* 0x00000e0404187981 */ /* 0x000162000c1e1500 */
[----:B------:R-:W-:Y:S02]  /*0630*/  HADD2.F32 R26, -RZ, R19.H0_H0 ;  /* 0x20000013ff1a7230 */ /* 0x000fe40000004100 */
[----:B------:R-:W-:Y:S01]  /*0640*/  HADD2.F32 R18, -RZ, R18.H0_H0 ;  /* 0x20000012ff127230 */ /* 0x000fe20000004100 */
[----:B------:R-:W-:-:S04]  /*0650*/  IADD3 R22, PT, PT, R22, 0x10, RZ ;  /* 0x0000001016167810 */ /* 0x000fc80007ffe0ff */
[----:B------:R-:W-:Y:S01]  /*0660*/  FFMA R18, R26, R18, R25 ;  /* 0x000000121a127223 */ /* 0x000fe20000000019 */
[----:B------:R-:W-:Y:S02]  /*0670*/  ISETP.NE.AND P1, PT, R22, RZ, PT ;  /* 0x000000ff1600720c */ /* 0x000fe40003f25270 */
[----:B0-----:R-:W-:-:S04]  /*0680*/  IADD3 R4, P3, PT, R4, 0x20, RZ ;  /* 0x0000002004047810 */ /* 0x001fc80007f7e0ff */
[----:B------:R-:W-:Y:S01]  /*0690*/  IADD3.X R5, PT, PT, RZ, R5, RZ, P3, !PT ;  /* 0x00000005ff057210 */ /* 0x000fe20001ffe4ff */
[----:B--2---:R-:W-:Y:S02]  /*06a0*/  HADD2.F32 R11, -RZ, R11.H0_H0 ;  /* 0x2000000bff0b7230 */ /* 0x004fe40000004100 */
[----:B---3--:R-:W-:Y:S02]  /*06b0*/  HADD2.F32 R12, -RZ, R12.H0_H0 ;  /* 0x2000000cff0c7230 */ /* 0x008fe40000004100 */
[----:B----4-:R-:W-:-:S03]  /*06c0*/  HADD2.F32 R20, -RZ, R20.H0_H0 ;  /* 0x20000014ff147230 */ /* 0x010fc60000004100 */
[----:B------:R-:W-:Y:S01]  /*06d0*/  FFMA R11, R11, R12, R18 ;  /* 0x0000000c0b0b7223 */ /* 0x000fe20000000012 */
[----:B-----5:R-:W-:Y:S02]  /*06e0*/  HADD2.F32 R13, -RZ, R13.H0_H0 ;  /* 0x2000000dff0d7230 */ /* 0x020fe40000004100 */
[----:B------:R-:W-:-:S03]  /*06f0*/  HADD2.F32 R12, -RZ, R17.H0_H0 ;  /* 0x20000011ff0c7230 */ /* 0x000fc60000004100 */
[----:B------:R-:W-:Y:S01]  /*0700*/  FFMA R11, R20, R13, R11 ;  /* 0x0000000d140b7223 */ /* 0x000fe2000000000b */
[----:B------:R-:W-:Y:S02]  /*0710*/  HADD2.F32 R14, -RZ, R14.H0_H0 ;  /* 0x2000000eff0e7230 */ /* 0x000fe40000004100 */
[----:B------:R-:W-:-:S03]  /*0720*/  HADD2.F32 R16, -RZ, R16.H0_H0 ;  /* 0x20000010ff107230 */ /* 0x000fc60000004100 */
[----:B------:R-:W-:Y:S01]  /*0730*/  FFMA R11, R12, R14, R11 ;  /* 0x0000000e0c0b7223 */ /* 0x000fe2000000000b */
[----:B------:R-:W-:Y:S01]  /*0740*/  HADD2.F32 R15, -RZ, R15.H0_H0 ;  /* 0x2000000fff0f7230 */ /* 0x000fe20000004100 */
[----:B------:R-:W-:Y:S01]  /*0750*/  IADD3 R12, P2, PT, R2, 0x20, RZ ;  /* 0x00000020020c7810 */ /* 0x000fe20007f5e0ff */
[----:B------:R-:W-:-:S03]  /*0760*/  HADD2.F32 R2, -RZ, R23.H0_H0 ;  /* 0x20000017ff027230 */ /* 0x000fc60000004100 */
[----:B------:R-:W-:Y:S01]  /*0770*/  FFMA R11, R16, R15, R11 ;  /* 0x0000000f100b7223 */ /* 0x000fe2000000000b */
[----:B------:R-:W-:Y:S01]  /*0780*/  HADD2.F32 R24, -RZ, R24.H0_H0 ;  /* 0x20000018ff187230 */ /* 0x000fe20000004100 */
[----:B------:R-:W-:-:S04]  /*0790*/  IADD3.X R3, PT, PT, RZ, R3, RZ, P2, !PT ;  /* 0x00000003ff037210 */ /* 0x000fc800017fe4ff */
[----:B------:R-:W-:Y:S01]  /*07a0*/  FFMA R11, R2, R24, R11 ;  /* 0x00000018020b7223 */ /* 0x000fe2000000000b */
[----:B------:R-:W-:Y:S06]  /*07b0*/  @P1 BRA `(.L_x_98) ;  /* 0xfffffff800a01947 */ /* 0x000fec000383ffff */
.L_x_97:
[----:B------:R-:W-:Y:S05]  /*07c0*/  @!P0 BRA `(.L_x_96) ;  /* 0x0000000800008947 */ /* 0x000fea0003800000 */
[----:B------:R-:W-:Y:S02]  /*07d0*/  ISETP.GE.U32.AND P1, PT, R21, 0x8, PT ;  /* 0x000000081500780c */ /* 0x000fe40003f26070 */
[----:B------:R-:W-:-:S04]  /*07e0*/  LOP3.LUT R26, R6, 0x7, RZ, 0xc0, !PT ;  /* 0x00000007061a7812 */ /* 0x000fc800078ec0ff */
[----:B------:R-:W-:-:S07]  /*07f0*/  ISETP.NE.AND P0, PT, R26, RZ, PT ;  /* 0x000000ff1a00720c */ /* 0x000fce0003f05270 */
[----:B------:R-:W-:Y:S06]  /*0800*/  @!P1 BRA `(.L_x_99) ;  /* 0x0000000000e09947 */ /* 0x000fec0003800000 */
[----:B------:R-:W0:Y:S01]  /*0810*/  LDC.64 R12, c[0x0][0x388] ;  /* 0x0000e200ff0c7b82 */ /* 0x000e220000000a00 */
[----:B------:R-:W1:Y:S01]  /*0820*/  LDCU.128 UR8, c[0x0][0x380] ;  /* 0x00007000ff0877ac */ /* 0x000e620008000c00 */
[CC--:B------:R-:W-:Y:S02]  /*0830*/  IADD3 R29, PT, PT, R9.reuse, R10.reuse, RZ ;  /* 0x0000000a091d7210 */ /* 0x0c0fe40007ffe0ff */
[CC--:B------:R-:W-:Y:S02]  /*0840*/  IADD3 R25, PT, PT, R8.reuse, R10.reuse, RZ ;  /* 0x0000000a08197210 */ /* 0x0c0fe40007ffe0ff */
[-C--:B------:R-:W-:Y:S02]  /*0850*/  IADD3 R5, P1, PT, R8, R10.reuse, RZ ;  /* 0x0000000a08057210 */ /* 0x080fe40007f3e0ff */
[----:B------:R-:W2:Y:S01]  /*0860*/  LDC.64 R14, c[0x0][0x380] ;  /* 0x0000e000ff0e7b82 */ /* 0x000ea20000000a00 */
[----:B------:R-:W-:Y:S02]  /*0870*/  IADD3 R3, P3, PT, R9, R10, RZ ;  /* 0x0000000a09037210 */ /* 0x000fe40007f7e0ff */
[----:B------:R-:W-:-:S02]  /*0880*/  IADD3.X R18, PT, PT, RZ, RZ, RZ, P1, !PT ;  /* 0x000000ffff127210 */ /* 0x000fc40000ffe4ff */
[----:B------:R-:W-:Y:S02]  /*0890*/  IADD3.X R16, PT, PT, RZ, RZ, RZ, P3, !PT ;  /* 0x000000ffff107210 */ /* 0x000fe40001ffe4ff */
[----:B-1----:R-:W-:Y:S02]  /*08a0*/  LEA R4, P2, R5, UR8, 0x1 ;  /* 0x0000000805047c11 */ /* 0x002fe4000f8408ff */
[----:B------:R-:W-:Y:S02]  /*08b0*/  LEA R2, P4, R3, UR10, 0x1 ;  /* 0x0000000a03027c11 */ /* 0x000fe4000f8808ff */
[----:B------:R-:W-:Y:S01]  /*08c0*/  LEA.HI.X R5, R5, UR9, R18, 0x1, P2 ;  /* 0x0000000905057c11 */ /* 0x000fe200090f0c12 */
[----:B0-----:R-:W-:Y:S01]  /*08d0*/  IMAD.WIDE.U32 R28, R29, 0x2, R12 ;  /* 0x000000021d1c7825 */ /* 0x001fe200078e000c */
[----:B------:R-:W-:-:S03]  /*08e0*/  LEA.HI.X R3, R3, UR11, R16, 0x1, P4 ;  /* 0x0000000b03037c11 */ /* 0x000fc6000a0f0c10 */
[----:B------:R-:W3:Y:S01]  /*08f0*/  LDG.E.U16 R23, desc[UR4][R4.64+0x2] ;  /* 0x0000020404177981 */ /* 0x000ee2000c1e1500 */
[----:B--2---:R-:W-:-:S03]  /*0900*/  IMAD.WIDE.U32 R24, R25, 0x2, R14 ;  /* 0x0000000219187825 */ /* 0x004fc600078e000e */
[----:B------:R-:W2:Y:S04]  /*0910*/  LDG.E.U16 R28, desc[UR4][R28.64] ;  /* 0x000000041c1c7981 */ /* 0x000ea8000c1e1500 */
        /* <DEDUP_REMOVED lines=14> */
[----:B------:R-:W-:Y:S01]  /*0a00*/  IADD3 R10, PT, PT, R10, 0x8, RZ ;  /* 0x000000080a0a7810 */ /* 0x000fe20007ffe0ff */
[----:B---3--:R-:W-:-:S02]  /*0a10*/  HADD2.F32 R23, -RZ, R23.H0_H0 ;  /* 0x20000017ff177230 */ /* 0x008fc40000004100 */
[----:B--2---:R-:W-:Y:S02]  /*0a20*/  HADD2.F32 R28, -RZ, R28.H0_H0 ;  /* 0x2000001cff1c7230 */ /* 0x004fe40000004100 */
[----:B----4-:R-:W-:Y:S02]  /*0a30*/  HADD2.F32 R12, -RZ, R12.H0_H0 ;  /* 0x2000000cff0c7230 */ /* 0x010fe40000004100 */
[----:B-----5:R-:W-:-:S03]  /*0a40*/  HADD2.F32 R22, -RZ, R22.H0_H0 ;  /* 0x20000016ff167230 */ /* 0x020fc60000004100 */
[----:B------:R-:W-:Y:S01]  /*0a50*/  FFMA R12, R12, R28, R11 ;  /* 0x0000001c0c0c7223 */ /* 0x000fe2000000000b */
[----:B------:R-:W-:-:S03]  /*0a60*/  HADD2.F32 R21, -RZ, R21.H0_H0 ;  /* 0x20000015ff157230 */ /* 0x000fc60000004100 */
[----:B------:R-:W-:Y:S01]  /*0a70*/  FFMA R12, R23, R22, R12 ;  /* 0x00000016170c7223 */ /* 0x000fe2000000000c */
[----:B------:R-:W-:Y:S02]  /*0a80*/  HADD2.F32 R20, -RZ, R20.H0_H0 ;  /* 0x20000014ff147230 */ /* 0x000fe40000004100 */
        /* <DEDUP_REMOVED lines=14> */
[----:B------:R-:W-:-:S05]  /*0b70*/  HADD2.F32 R27, -RZ, R27.H0_H0 ;  /* 0x2000001bff1b7230 */ /* 0x000fca0000004100 */
[----:B------:R-:W-:-:S07]  /*0b80*/  FFMA R11, R11, R27, R12 ;  /* 0x0000001b0b0b7223 */ /* 0x000fce000000000c */
.L_x_99:
        /* <DEDUP_REMOVED lines=15> */
[----:B------:R-:W-:Y:S01]  /*0c80*/  LEA R2, P4, R18, UR10, 0x1 ;  /* 0x0000000a12027c11 */ /* 0x000fe2000f8808ff */
[----:B0-----:R-:W-:-:S03]  /*0c90*/  IMAD.WIDE.U32 R14, R3, 0x2, R14 ;  /* 0x00000002030e7825 */ /* 0x001fc600078e000e */
[----:B------:R-:W-:-:S03]  /*0ca0*/  LEA.HI.X R3, R18, UR11, R19, 0x1, P4 ;  /* 0x0000000b12037c11 */ /* 0x000fc6000a0f0c13 */
[----:B------:R-:W3:Y:S01]  /*0cb0*/  LDG.E.U16 R14, desc[UR4][R14.64] ;  /* 0x000000040e0e7981 */ /* 0x000ee2000c1e1500 */
[----:B--2---:R-:W-:Y:S01]  /*0cc0*/  IMAD.WIDE.U32 R12, R5, 0x2, R12 ;  /* 0x00000002050c7825 */ /* 0x004fe200078e000c */
[----:B------:R-:W-:Y:S02]  /*0cd0*/  LEA.HI.X R5, R16, UR9, R17, 0x1, P2 ;  /* 0x0000000910057c11 */ /* 0x000fe400090f0c11 */
[----:B------:R-:W2:Y:S04]  /*0ce0*/  LDG.E.U16 R20, desc[UR4][R2.64+0x2] ;  /* 0x0000020402147981 */ /* 0x000ea8000c1e1500 */
[----:B------:R-:W4:Y:S04]  /*0cf0*/  LDG.E.U16 R12, desc[UR4][R12.64] ;  /* 0x000000040c0c7981 */ /* 0x000f28000c1e1500 */
        /* <DEDUP_REMOVED lines=16> */
[----:B------:R-:W-:-:S05]  /*0e00*/  HADD2.F32 R24, -RZ, R24.H0_H0 ;  /* 0x20000018ff187230 */ /* 0x000fca0000004100 */
[----:B------:R-:W-:-:S07]  /*0e10*/  FFMA R11, R23, R24, R16 ;  /* 0x00000018170b7223 */ /* 0x000fce0000000010 */
.L_x_100:
[----:B------:R-:W-:Y:S05]  /*0e20*/  @!P0 BRA `(.L_x_96) ;  /* 0x0000000000688947 */ /* 0x000fea0003800000 */
[----:B------:R-:W0:Y:S01]  /*0e30*/  LDC.64 R2, c[0x0][0x388] ;  /* 0x0000e200ff027b82 */ /* 0x000e220000000a00 */
[-C--:B------:R-:W-:Y:S02]  /*0e40*/  IADD3 R9, PT, PT, R9, R10.reuse, RZ ;  /* 0x0000000a09097210 */ /* 0x080fe40007ffe0ff */
[----:B------:R-:W-:Y:S02]  /*0e50*/  IADD3 R13, PT, PT, R8, R10, RZ ;  /* 0x0000000a080d7210 */ /* 0x000fe40007ffe0ff */
[----:B------:R-:W-:-:S03]  /*0e60*/  IADD3 R6, PT, PT, -R6, RZ, RZ ;  /* 0x000000ff06067210 */ /* 0x000fc60007ffe1ff */
[----:B------:R-:W1:Y:S01]  /*0e70*/  LDC.64 R4, c[0x0][0x380] ;  /* 0x0000e000ff047b82 */ /* 0x000e620000000a00 */
[----:B0-----:R-:W-:-:S03]  /*0e80*/  IMAD.WIDE.U32 R2, R9, 0x2, R2 ;  /* 0x0000000209027825 */ /* 0x001fc600078e0002 */
[----:B------:R-:W-:Y:S01]  /*0e90*/  MOV R12, R2 ;  /* 0x00000002000c7202 */ /* 0x000fe20000000f00 */
[----:B-1----:R-:W-:Y:S01]  /*0ea0*/  IMAD.WIDE.U32 R4, R13, 0x2, R4 ;  /* 0x000000020d047825 */ /* 0x002fe200078e0004 */
[----:B------:R-:W-:Y:S02]  /*0eb0*/  MOV R13, R3 ;  /* 0x00000003000d7202 */ /* 0x000fe40000000f00 */
[----:B------:R-:W-:Y:S02]  /*0ec0*/  MOV R10, R4 ;  /* 0x00000004000a7202 */ /* 0x000fe40000000f00 */
[----:B------:R-:W-:-:S07]  /*0ed0*/  MOV R3, R5 ;  /* 0x0000000500037202 */ /* 0x000fce0000000f00 */
.L_x_101:
[----:B------:R-:W-:Y:S02]  /*0ee0*/  MOV R2, R10 ;  /* 0x0000000a00027202 */ /* 0x000fe40000000f00 */
[----:B------:R-:W-:Y:S02]  /*0ef0*/  MOV R4, R12 ;  /* 0x0000000c00047202 */ /* 0x000fe40000000f00 */
[----:B------:R-:W-:Y:S02]  /*0f00*/  MOV R5, R13 ;  /* 0x0000000d00057202 */ /* 0x000fe40000000f00 */
[----:B------:R0:W2:Y:S04]  /*0f10*/  LDG.E.U16 R2, desc[UR4][R2.64] ;  /* 0x0000000402027981 */ /* 0x0000a8000c1e1500 */
[----:B------:R-:W3:Y:S01]  /*0f20*/  LDG.E.U16 R4, desc[UR4][R4.64] ;  /* 0x0000000404047981 */ /* 0x000ee2000c1e1500 */
[----:B------:R-:W-:-:S02]  /*0f30*/  IADD3 R6, PT, PT, R6, 0x1, RZ ;  /* 0x0000000106067810 */ /* 0x000fc40007ffe0ff */
[----:B------:R-:W-:Y:S02]  /*0f40*/  IADD3 R12, P1, PT, R12, 0x2, RZ ;  /* 0x000000020c0c7810 */ /* 0x000fe40007f3e0ff */
[----:B------:R-:W-:Y:S02]  /*0f50*/  ISETP.NE.AND P0, PT, R6, RZ, PT ;  /* 0x000000ff0600720c */ /* 0x000fe40003f05270 */
[----:B------:R-:W-:Y:S02]  /*0f60*/  IADD3 R10, P2, PT, R10, 0x2, RZ ;  /* 0x000000020a0a7810 */ /* 0x000fe40007f5e0ff */
[----:B------:R-:W-:Y:S02]  /*0f70*/  IADD3.X R13, PT, PT, RZ, R13, RZ, P1, !PT ;  /* 0x0000000dff0d7210 */ /* 0x000fe40000ffe4ff */
[----:B0-----:R-:W-:Y:S01]  /*0f80*/  IADD3.X R3, PT, PT, RZ, R3, RZ, P2, !PT ;  /* 0x00000003ff037210 */ /* 0x001fe200017fe4ff */
[----:B--2---:R-:W-:Y:S02]  /*0f90*/  HADD2.F32 R8, -RZ, R2.H0_H0 ;  /* 0x20000002ff087230 */ /* 0x004fe40000004100 */
[----:B---3--:R-:W-:-:S05]  /*0fa0*/  HADD2.F32 R9, -RZ, R4.H0_H0 ;  /* 0x20000004ff097230 */ /* 0x008fca0000004100 */
[----:B------:R-:W-:Y:S01]  /*0fb0*/  FFMA R11, R8, R9, R11 ;  /* 0x00000009080b7223 */ /* 0x000fe2000000000b */
[----:B------:R-:W-:Y:S06]  /*0fc0*/  @P0 BRA `(.L_x_101) ;  /* 0xfffffffc00c40947 */ /* 0x000fec000383ffff */
.L_x_96:
[----:B------:R-:W0:Y:S01]  /*0fd0*/  LDC.64 R2, c[0x0][0x390] ;  /* 0x0000e400ff027b82 */ /* 0x000e220000000a00 */
[----:B------:R-:W-:Y:S01]  /*0fe0*/  IMAD R7, R0, UR6, R7 ;  /* 0x0000000600077c24 */ /* 0x000fe2000f8e0207 */
[----:B------:R-:W-:-:S03]  /*0ff0*/  F2FP.F16.F32.PACK_AB R11, RZ, R11 ;  /* 0x0000000bff0b723e */ /* 0x000fc600000000ff */
[----:B0-----:R-:W-:-:S05]  /*1000*/  IMAD.WIDE.U32 R2, R7, 0x2, R2 ;  /* 0x0000000207027825 */ /* 0x001fca00078e0002 */
[----:B------:R-:W-:Y:S01]  /*1010*/  STG.E.U16 desc[UR4][R2.64], R11 ;  /* 0x0000000b02007986 */ /* 0x000fe2000c101504 */
[----:B------:R-:W-:Y:S05]  /*1020*/  EXIT ;  /* 0x000000000000794d */ /* 0x000fea0003800000 */
.L_x_102:
        /* <DEDUP_REMOVED lines=13> */
.L_x_118:


//--------------------- .text._Z31batchFCReluKernelMixedPrecisionP6__halfS0_S0_S0_iii --------------------------
	.section	.text._Z31batchFCReluKernelMixedPrecisionP6__halfS0_S0_S0_iii,"ax",@progbits
	.align	128
        .global         _Z31batchFCReluKernelMixedPrecisionP6__halfS0_S0_S0_iii
        .type           _Z31batchFCReluKernelMixedPrecisionP6__halfS0_S0_S0_iii,@function
        .size           _Z31batchFCReluKernelMixedPrecisionP6__halfS0_S0_S0_iii,(.L_x_119 - _Z31batchFCReluKernelMixedPrecisionP6__halfS0_S0_S0_iii)
        .other          _Z31batchFCReluKernelMixedPrecisionP6__halfS0_S0_S0_iii,@"STO_CUDA_ENTRY STV_DEFAULT"
_Z31batchFCReluKernelMixedPrecisionP6__halfS0_S0_S0_iii:
.text._Z31batchFCReluKernelMixedPrecisionP6__halfS0_S0_S0_iii:
        /* <DEDUP_REMOVED lines=36> */
.L_x_105:
        /* <DEDUP_REMOVED lines=88> */
.L_x_104:
        /* <DEDUP_REMOVED lines=61> */
.L_x_106:
        /* <DEDUP_REMOVED lines=41> */
.L_x_107:
        /* <DEDUP_REMOVED lines=12> */
.L_x_108:
        /* <DEDUP_REMOVED lines=15> */
.L_x_103:
[----:B------:R-:W0:Y:S01]  /*0fd0*/  LDC.64 R2, c[0x0][0x390] ;  /* 0x0000e400ff027b82 */ /* 0x000e220000000a00 */
[----:B------:R-:W-:Y:S01]  /*0fe0*/  FMNMX R11, RZ, R11, !PT ;  /* 0x0000000bff0b7209 */ /* 0x000fe20007800000 */
[----:B------:R-:W-:-:S03]  /*0ff0*/  IMAD R7, R0, UR6, R7 ;  /* 0x0000000600077c24 */ /* 0x000fc6000f8e0207 */
[----:B------:R-:W-:Y:S01]  /*1000*/  F2FP.F16.F32.PACK_AB R11, RZ, R11 ;  /* 0x0000000bff0b723e */ /* 0x000fe200000000ff */
[----:B0-----:R-:W-:-:S05]  /*1010*/  IMAD.WIDE.U32 R2, R7, 0x2, R2 ;  /* 0x0000000207027825 */ /* 0x001fca00078e0002 */
[----:B------:R-:W-:Y:S01]  /*1020*/  STG.E.U16 desc[UR4][R2.64], R11 ;  /* 0x0000000b02007986 */ /* 0x000fe2000c101504 */
[----:B------:R-:W-:Y:S05]  /*1030*/  EXIT ;  /* 0x000000000000794d */ /* 0x000fea0003800000 */
.L_x_109:
        /* <DEDUP_REMOVED lines=12> */
.L_x_119:


//--------------------- .text._Z23convertHalfToFloatArrayP6__halfPfi --------------------------
	.section	.text._Z23convertHalfToFloatArrayP6__halfPfi,"ax",@progbits
	.align	128
        .global         _Z23convertHalfToFloatArrayP6__halfPfi
        .type           _Z23convertHalfToFloatArrayP6__halfPfi,@function
        .size           _Z23convertHalfToFloatArrayP6__halfPfi,(.L_x_120 - _Z23convertHalfToFloatArrayP6__halfPfi)
        .other          _Z23convertHalfToFloatArrayP6__halfPfi,@"STO_CUDA_ENTRY STV_DEFAULT"
_Z23convertHalfToFloatArrayP6__halfPfi:
.text._Z23convertHalfToFloatArrayP6__halfPfi:
[----:B------:R-:W-:Y:S01]  /*0000*/  LDC R1, c[0x0][0x37c] ;  /* 0x0000df00ff017b82 */ /* 0x000fe20000000800 */
[----:B------:R-:W0:Y:S07]  /*0010*/  S2R R0, SR_TID.X ;  /* 0x0000000000007919 */ /* 0x000e2e0000002100 */
[----:B------:R-:W0:Y:S01]  /*0020*/  S2UR UR4, SR_CTAID.X ;  /* 0x00000000000479c3 */ /* 0x000e220000002500 */
[----:B------:R-:W1:Y:S07]  /*0030*/  LDCU UR5, c[0x0][0x390] ;  /* 0x00007200ff0577ac */ /* 0x000e6e0008000800 */
[----:B------:R-:W0:Y:S02]  /*0040*/  LDC R7, c[0x0][0x360] ;  /* 0x0000d800ff077b82 */ /* 0x000e240000000800 */
[----:B0-----:R-:W-:-:S05]  /*0050*/  IMAD R7, R7, UR4, R0 ;  /* 0x0000000407077c24 */ /* 0x001fca000f8e0200 */
[----:B-1----:R-:W-:-:S13]  /*0060*/  ISETP.GE.AND P0, PT, R7, UR5, PT ;  /* 0x0000000507007c0c */ /* 0x002fda000bf06270 */
[----:B------:R-:W-:Y:S05]  /*0070*/  @P0 EXIT ;  /* 0x000000000000094d */ /* 0x000fea0003800000 */
[----:B------:R-:W0:Y:S01]  /*0080*/  LDC.64 R2, c[0x0][0x380] ;  /* 0x0000e000ff027b82 */ /* 0x000e220000000a00 */
[----:B------:R-:W1:Y:S07]  /*0090*/  LDCU.64 UR4, c[0x0][0x358] ;  /* 0x00006b00ff0477ac */ /* 0x000e6e0008000a00 */
[----:B------:R-:W2:Y:S01]  /*00a0*/  LDC.64 R4, c[0x0][0x388] ;  /* 0x0000e200ff047b82 */ /* 0x000ea20000000a00 */
[----:B0-----:R-:W-:-:S06]  /*00b0*/  IMAD.WIDE R2, R7, 0x2, R2 ;  /* 0x0000000207027825 */ /* 0x001fcc00078e0202 */
[----:B-1----:R-:W3:Y:S01]  /*00c0*/  LDG.E.U16 R2, desc[UR4][R2.64] ;  /* 0x0000000402027981 */ /* 0x002ee2000c1e1500 */
[----:B--2---:R-:W-:-:S04]  /*00d0*/  IMAD.WIDE R4, R7, 0x4, R4 ;  /* 0x0000000407047825 */ /* 0x004fc800078e0204 */
[----:B---3--:R-:W-:-:S05]  /*00e0*/  HADD2.F32 R7, -RZ, R2.H0_H0 ;  /* 0x20000002ff077230 */ /* 0x008fca0000004100 */
[----:B------:R-:W-:Y:S01]  /*00f0*/  STG.E desc[UR4][R4.64], R7 ;  /* 0x0000000704007986 */ /* 0x000fe2000c101904 */
[----:B------:R-:W-:Y:S05]  /*0100*/  EXIT ;  /* 0x000000000000794d */ /* 0x000fea0003800000 */
.L_x_110:
        /* <DEDUP_REMOVED lines=15> */
.L_x_120:


//--------------------- .text._Z23convertFloatToHalfArrayPfP6__halfi --------------------------
	.section	.text._Z23convertFloatToHalfArrayPfP6__halfi,"ax",@progbits
	.align	128
        .global         _Z23convertFloatToHalfArrayPfP6__halfi
        .type           _Z23convertFloatToHalfArrayPfP6__halfi,@function
        .size           _Z23convertFloatToHalfArrayPfP6__halfi,(.L_x_121 - _Z23convertFloatToHalfArrayPfP6__halfi)
        .other          _Z23convertFloatToHalfArrayPfP6__halfi,@"STO_CUDA_ENTRY STV_DEFAULT"
_Z23convertFloatToHalfArrayPfP6__halfi:
.text._Z23convertFloatToHalfArrayPfP6__halfi:
        /* <DEDUP_REMOVED lines=12> */
[----:B-1----:R-:W3:Y:S01]  /*00c0*/  LDG.E R2, desc[UR4][R2.64] ;  /* 0x0000000402027981 */ /* 0x002ee2000c1e1900 */
[----:B--2---:R-:W-:Y:S01]  /*00d0*/  IMAD.WIDE R4, R7, 0x2, R4 ;  /* 0x0000000207047825 */ /* 0x004fe200078e0204 */
[----:B---3--:R-:W-:-:S05]  /*00e0*/  F2FP.F16.F32.PACK_AB R0, RZ, R2 ;  /* 0x00000002ff00723e */ /* 0x008fca00000000ff */
[----:B------:R-:W-:Y:S01]  /*00f0*/  STG.E.U16 desc[UR4][R4.64], R0 ;  /* 0x0000000004007986 */ /* 0x000fe2000c101504 */
[----:B------:R-:W-:Y:S05]  /*0100*/  EXIT ;  /* 0x000000000000794d */ /* 0x000fea0003800000 */
.L_x_111:
        /* <DEDUP_REMOVED lines=15> */
.L_x_121:


//--------------------- .nv.shared._Z37batchSoftmaxSmallKernelMixedPrecisionP6__halfii --------------------------
	.section	.nv.shared._Z37batchSoftmaxSmallKernelMixedPrecisionP6__halfii,"aw",@nobits
	.sectionflags	@""
	.align	4
.nv.shared._Z37batchSoftmaxSmallKernelMixedPrecisionP6__halfii:
	.zero		1160


//--------------------- .nv.shared.reserved.0     --------------------------
	.section	.nv.shared.reserved.0,"aw",@nobits
	.weak		__nv_reservedSMEM_offset_0_alias
	.size		__nv_reservedSMEM_offset_0_alias, 0, 64
	.other		__nv_reservedSMEM_offset_0_alias,@"STO_CUDA_RESERVED_SHARED STV_DEFAULT"
__nv_reservedSMEM_offset_0_alias:
	.zero		0
	.zero		64


//--------------------- .nv.shared._Z35batchComputeGradientsMixedPrecisionP6__halfS0_S0_S0_PfS1_S1_S1_S0_S0_i --------------------------
	.section	.nv.shared._Z35batchComputeGradientsMixedPrecisionP6__halfS0_S0_S0_PfS1_S1_S1_S0_S0_i,"aw",@nobits
	.sectionflags	@""
	.align	4
.nv.shared._Z35batchComputeGradientsMixedPrecisionP6__halfS0_S0_S0_PfS1_S1_S1_S0_S0_i:
	.zero		1664


//--------------------- .nv.shared._Z40calculateBatchLossAccuracyMixedPrecisionP6__halfS0_PfPii --------------------------
	.section	.nv.shared._Z40calculateBatchLossAccuracyMixedPrecisionP6__halfS0_PfPii,"aw",@nobits
	.sectionflags	@""
	.align	4
.nv.shared._Z40calculateBatchLossAccuracyMixedPrecisionP6__halfS0_PfPii:
	.zero		3072


//--------------------- .nv.constant0._Z37batchSoftmaxSmallKernelMixedPrecisionP6__halfii --------------------------
	.section	.nv.constant0._Z37batchSoftmaxSmallKernelMixedPrecisionP6__halfii,"a",@progbits
	.sectionflags	@""
	.align	4
.nv.constant0._Z37batchSoftmaxSmallKernelMixedPrecisionP6__halfii:
	.zero		912


//--------------------- .nv.constant0._Z30batchUpdateParametersOptimizedPfS_S_S_iifi --------------------------
	.section	.nv.constant0._Z30batchUpdateParametersOptimizedPfS_S_S_iifi,"a",@progbits
	.sectionflags	@""
	.align	4
.nv.constant0._Z30batchUpdateParametersOptimizedPfS_S_S_iifi:
	.zero		944


//--------------------- .nv.constant0._Z35batchComputeGradientsMixedPrecisionP6__halfS0_S0_S0_PfS1_S1_S1_S0_S0_i --------------------------
	.section	.nv.constant0._Z35batchComputeGradientsMixedPrecisionP6__halfS0_S0_S0_PfS1_S1_S1_S0_S0_i,"a",@progbits
	.sectionflags	@""
	.align	4
.nv.constant0._Z35batchComputeGradientsMixedPrecisionP6__halfS0_S0_S0_PfS1_S1_S1_S0_S0_i:
	.zero		980


//--------------------- .nv.constant0._Z40calculateBatchLossAccuracyMixedPrecisionP6__halfS0_PfPii --------------------------
	.section	.nv.constant0._Z40calculateBatchLossAccuracyMixedPrecisionP6__halfS0_PfPii,"a",@progbits
	.sectionflags	@""
	.align	4
.nv.constant0._Z40calculateBatchLossAccuracyMixedPrecisionP6__halfS0_PfPii:
	.zero		932


//--------------------- .nv.constant0._Z27batchFCKernelMixedPrecisionP6__halfS0_S0_S0_iii --------------------------
	.section	.nv.constant0._Z27batchFCKernelMixedPrecisionP6__halfS0_S0_S0_iii,"a",@progbits
	.sectionflags	@""
	.align	4
.nv.constant0._Z27batchFCKernelMixedPrecisionP6__halfS0_S0_S0_iii:
	.zero		940


//--------------------- .nv.constant0._Z31batchFCReluKernelMixedPrecisionP6__halfS0_S0_S0_iii --------------------------
	.section	.nv.constant0._Z31batchFCReluKernelMixedPrecisionP6__halfS0_S0_S0_iii,"a",@progbits
	.sectionflags	@""
	.align	4
.nv.constant0._Z31batchFCReluKernelMixedPrecisionP6__halfS0_S0_S0_iii:
	.zero		940


//--------------------- .nv.constant0._Z23convertHalfToFloatArrayP6__halfPfi --------------------------
	.section	.nv.constant0._Z23convertHalfToFloatArrayP6__halfPfi,"a",@progbits
	.sectionflags	@""
	.align	4
.nv.constant0._Z23convertHalfToFloatArrayP6__halfPfi:
	.zero		916


//--------------------- .nv.constant0._Z23convertFloatToHalfArrayPfP6__halfi --------------------------
	.section	.nv.constant0._Z23convertFloatToHalfArrayPfP6__halfi,"a",@progbits
	.sectionflags	@""
	.align	4
.nv.constant0._Z23convertFloatToHalfArrayPfP6__halfi:
	.zero		916


//--------------------- SYMBOLS --------------------------

	.type		.nv.reservedSmem.offset0,@object
	.size		.nv.reservedSmem.offset0,0x4
	.type		.nv.reservedSmem.cap,@object
	.size		.nv.reservedSmem.cap,0x4
